//
// Generated by NVIDIA NVVM Compiler
//
// Compiler Build ID: CL-36424714
// Cuda compilation tools, release 13.0, V13.0.88
// Based on NVVM 20.0.0
//

.version 9.0
.target sm_100
.address_size 64

	// .globl	_Z10vec_lgammaPdS_j
.func  (.param .b64 func_retval0) __internal_lgamma_pos
(
	.param .b64 __internal_lgamma_pos_param_0
)
;
.global .align 16 .b8 __cudart_sin_cos_coeffs[128] = {70, 210, 176, 44, 241, 229, 90, 190, 146, 227, 172, 105, 227, 29, 199, 62, 161, 98, 219, 25, 160, 1, 42, 191, 24, 8, 17, 17, 17, 17, 129, 63, 84, 85, 85, 85, 85, 85, 197, 191, 0, 0, 0, 0, 0, 0, 0, 0, 0, 0, 0, 0, 0, 0, 0, 0, 100, 129, 253, 32, 131, 255, 168, 189, 40, 133, 239, 193, 167, 238, 33, 62, 217, 230, 6, 142, 79, 126, 146, 190, 233, 188, 221, 25, 160, 1, 250, 62, 71, 93, 193, 22, 108, 193, 86, 191, 81, 85, 85, 85, 85, 85, 165, 63, 0, 0, 0, 0, 0, 0, 224, 191, 0, 0, 0, 0, 0, 0, 240, 63};

.visible .entry _Z10vec_lgammaPdS_j(
	.param .u64 .ptr .align 1 _Z10vec_lgammaPdS_j_param_0,
	.param .u64 .ptr .align 1 _Z10vec_lgammaPdS_j_param_1,
	.param .u32 _Z10vec_lgammaPdS_j_param_2
)
{
	.reg .pred 	%p<13>;
	.reg .b32 	%r<40>;
	.reg .b64 	%rd<15>;
	.reg .b64 	%fd<88>;

	ld.param.u64 	%rd1, [_Z10vec_lgammaPdS_j_param_0];
	ld.param.u64 	%rd2, [_Z10vec_lgammaPdS_j_param_1];
	ld.param.u32 	%r13, [_Z10vec_lgammaPdS_j_param_2];
	mov.u32 	%r14, %ctaid.x;
	mov.u32 	%r15, %ntid.x;
	mov.u32 	%r16, %tid.x;
	mad.lo.s32 	%r1, %r14, %r15, %r16;
	setp.ge.u32 	%p1, %r1, %r13;
	@%p1 bra 	$L__BB0_16;
	cvta.to.global.u64 	%rd3, %rd1;
	mul.wide.u32 	%rd4, %r1, 8;
	add.s64 	%rd5, %rd3, %rd4;
	ld.global.f64 	%fd1, [%rd5];
	setp.nan.f64 	%p2, %fd1, %fd1;
	@%p2 bra 	$L__BB0_14;
	abs.f64 	%fd84, %fd1;
	{ // callseq 0, 0
	.param .b64 param0;
	st.param.f64 	[param0], %fd84;
	.param .b64 retval0;
	call.uni (retval0), 
	__internal_lgamma_pos, 
	(
	param0
	);
	ld.param.f64 	%fd17, [retval0];
	} // callseq 0
	{
	.reg .b32 %temp; 
	mov.b64 	{%temp, %r17}, %fd1;
	}
	setp.gt.s32 	%p3, %r17, -1;
	mov.f64 	%fd87, %fd17;
	@%p3 bra 	$L__BB0_15;
	cvt.rzi.f64.f64 	%fd19, %fd84;
	setp.eq.f64 	%p4, %fd84, %fd19;
	mov.f64 	%fd87, 0d7FF0000000000000;
	@%p4 bra 	$L__BB0_15;
	{
	.reg .b32 %temp; 
	mov.b64 	{%temp, %r2}, %fd84;
	}
	setp.lt.s32 	%p5, %r2, 1006632960;
	@%p5 bra 	$L__BB0_6;
	{
	.reg .b32 %temp; 
	mov.b64 	{%r18, %temp}, %fd84;
	}
	add.s32 	%r19, %r2, 1048576;
	mov.b64 	%fd20, {%r18, %r19};
	cvt.rni.f64.f64 	%fd21, %fd20;
	cvt.rzi.s64.f64 	%rd6, %fd21;
	cvt.u32.u64 	%r20, %rd6;
	fma.rn.f64 	%fd22, %fd21, 0dBFE0000000000000, %fd84;
	mul.f64 	%fd23, %fd22, 0d3CA1A62633145C07;
	fma.rn.f64 	%fd24, %fd22, 0d400921FB54442D18, %fd23;
	shl.b64 	%rd7, %rd6, 6;
	and.b64  	%rd8, %rd7, 64;
	mov.u64 	%rd9, __cudart_sin_cos_coeffs;
	add.s64 	%rd10, %rd9, %rd8;
	mul.rn.f64 	%fd25, %fd24, %fd24;
	and.b64  	%rd11, %rd6, 1;
	setp.eq.b64 	%p6, %rd11, 1;
	selp.f64 	%fd26, 0dBDA8FF8320FD8164, 0d3DE5DB65F9785EBA, %p6;
	ld.global.nc.v2.f64 	{%fd27, %fd28}, [%rd10];
	fma.rn.f64 	%fd29, %fd26, %fd25, %fd27;
	fma.rn.f64 	%fd30, %fd29, %fd25, %fd28;
	ld.global.nc.v2.f64 	{%fd31, %fd32}, [%rd10+16];
	fma.rn.f64 	%fd33, %fd30, %fd25, %fd31;
	fma.rn.f64 	%fd34, %fd33, %fd25, %fd32;
	ld.global.nc.v2.f64 	{%fd35, %fd36}, [%rd10+32];
	fma.rn.f64 	%fd37, %fd34, %fd25, %fd35;
	fma.rn.f64 	%fd38, %fd37, %fd25, %fd36;
	fma.rn.f64 	%fd39, %fd38, %fd24, %fd24;
	fma.rn.f64 	%fd40, %fd38, %fd25, 0d3FF0000000000000;
	selp.f64 	%fd41, %fd40, %fd39, %p6;
	and.b32  	%r21, %r20, 2;
	setp.eq.s32 	%p7, %r21, 0;
	mov.f64 	%fd42, 0d0000000000000000;
	sub.f64 	%fd43, %fd42, %fd41;
	selp.f64 	%fd44, %fd41, %fd43, %p7;
	mul.f64 	%fd45, %fd1, %fd44;
	abs.f64 	%fd46, %fd45;
	mov.f64 	%fd47, 0d400921FB54442D18;
	div.rn.f64 	%fd84, %fd47, %fd46;
$L__BB0_6:
	{
	.reg .b32 %temp; 
	mov.b64 	{%temp, %r36}, %fd84;
	}
	{
	.reg .b32 %temp; 
	mov.b64 	{%r37, %temp}, %fd84;
	}
	setp.gt.s32 	%p8, %r36, 1048575;
	mov.b32 	%r38, -1023;
	@%p8 bra 	$L__BB0_8;
	mul.f64 	%fd84, %fd84, 0d4350000000000000;
	{
	.reg .b32 %temp; 
	mov.b64 	{%temp, %r36}, %fd84;
	}
	{
	.reg .b32 %temp; 
	mov.b64 	{%r37, %temp}, %fd84;
	}
	mov.b32 	%r38, -1077;
$L__BB0_8:
	add.s32 	%r24, %r36, -1;
	setp.gt.u32 	%p9, %r24, 2146435070;
	@%p9 bra 	$L__BB0_12;
	shr.u32 	%r27, %r36, 20;
	add.s32 	%r39, %r38, %r27;
	and.b32  	%r28, %r36, 1048575;
	or.b32  	%r29, %r28, 1072693248;
	mov.b64 	%fd85, {%r37, %r29};
	setp.lt.u32 	%p11, %r29, 1073127583;
	@%p11 bra 	$L__BB0_11;
	{
	.reg .b32 %temp; 
	mov.b64 	{%r30, %temp}, %fd85;
	}
	{
	.reg .b32 %temp; 
	mov.b64 	{%temp, %r31}, %fd85;
	}
	add.s32 	%r32, %r31, -1048576;
	mov.b64 	%fd85, {%r30, %r32};
	add.s32 	%r39, %r39, 1;
$L__BB0_11:
	add.f64 	%fd49, %fd85, 0dBFF0000000000000;
	add.f64 	%fd50, %fd85, 0d3FF0000000000000;
	rcp.approx.ftz.f64 	%fd51, %fd50;
	neg.f64 	%fd52, %fd50;
	fma.rn.f64 	%fd53, %fd52, %fd51, 0d3FF0000000000000;
	fma.rn.f64 	%fd54, %fd53, %fd53, %fd53;
	fma.rn.f64 	%fd55, %fd54, %fd51, %fd51;
	mul.f64 	%fd56, %fd49, %fd55;
	fma.rn.f64 	%fd57, %fd49, %fd55, %fd56;
	mul.f64 	%fd58, %fd57, %fd57;
	fma.rn.f64 	%fd59, %fd58, 0d3EB1380B3AE80F1E, 0d3ED0EE258B7A8B04;
	fma.rn.f64 	%fd60, %fd59, %fd58, 0d3EF3B2669F02676F;
	fma.rn.f64 	%fd61, %fd60, %fd58, 0d3F1745CBA9AB0956;
	fma.rn.f64 	%fd62, %fd61, %fd58, 0d3F3C71C72D1B5154;
	fma.rn.f64 	%fd63, %fd62, %fd58, 0d3F624924923BE72D;
	fma.rn.f64 	%fd64, %fd63, %fd58, 0d3F8999999999A3C4;
	fma.rn.f64 	%fd65, %fd64, %fd58, 0d3FB5555555555554;
	sub.f64 	%fd66, %fd49, %fd57;
	add.f64 	%fd67, %fd66, %fd66;
	neg.f64 	%fd68, %fd57;
	fma.rn.f64 	%fd69, %fd68, %fd49, %fd67;
	mul.f64 	%fd70, %fd55, %fd69;
	mul.f64 	%fd71, %fd58, %fd65;
	fma.rn.f64 	%fd72, %fd71, %fd57, %fd70;
	xor.b32  	%r33, %r39, -2147483648;
	mov.b32 	%r34, 1127219200;
	mov.b64 	%fd73, {%r33, %r34};
	mov.b32 	%r35, -2147483648;
	mov.b64 	%fd74, {%r35, %r34};
	sub.f64 	%fd75, %fd73, %fd74;
	fma.rn.f64 	%fd76, %fd75, 0d3FE62E42FEFA39EF, %fd57;
	fma.rn.f64 	%fd77, %fd75, 0dBFE62E42FEFA39EF, %fd76;
	sub.f64 	%fd78, %fd77, %fd57;
	sub.f64 	%fd79, %fd72, %fd78;
	fma.rn.f64 	%fd80, %fd75, 0d3C7ABC9E3B39803F, %fd79;
	add.f64 	%fd86, %fd76, %fd80;
	bra.uni 	$L__BB0_13;
$L__BB0_12:
	fma.rn.f64 	%fd48, %fd84, 0d7FF0000000000000, 0d7FF0000000000000;
	{
	.reg .b32 %temp; 
	mov.b64 	{%temp, %r25}, %fd84;
	}
	and.b32  	%r26, %r25, 2147483647;
	setp.eq.s32 	%p10, %r26, 0;
	selp.f64 	%fd86, 0dFFF0000000000000, %fd48, %p10;
$L__BB0_13:
	setp.lt.s32 	%p12, %r2, 1006632960;
	neg.f64 	%fd81, %fd86;
	sub.f64 	%fd82, %fd86, %fd17;
	selp.f64 	%fd87, %fd81, %fd82, %p12;
	bra.uni 	$L__BB0_15;
$L__BB0_14:
	add.f64 	%fd87, %fd1, %fd1;
$L__BB0_15:
	cvta.to.global.u64 	%rd12, %rd2;
	add.s64 	%rd14, %rd12, %rd4;
	st.global.f64 	[%rd14], %fd87;
$L__BB0_16:
	ret;

}
	// .globl	_Z7vec_addPdS_S_j
.visible .entry _Z7vec_addPdS_S_j(
	.param .u64 .ptr .align 1 _Z7vec_addPdS_S_j_param_0,
	.param .u64 .ptr .align 1 _Z7vec_addPdS_S_j_param_1,
	.param .u64 .ptr .align 1 _Z7vec_addPdS_S_j_param_2,
	.param .u32 _Z7vec_addPdS_S_j_param_3
)
{
	.reg .pred 	%p<2>;
	.reg .b32 	%r<6>;
	.reg .b64 	%rd<11>;
	.reg .b64 	%fd<4>;

	ld.param.u64 	%rd1, [_Z7vec_addPdS_S_j_param_0];
	ld.param.u64 	%rd2, [_Z7vec_addPdS_S_j_param_1];
	ld.param.u64 	%rd3, [_Z7vec_addPdS_S_j_param_2];
	ld.param.u32 	%r2, [_Z7vec_addPdS_S_j_param_3];
	mov.u32 	%r3, %ctaid.x;
	mov.u32 	%r4, %ntid.x;
	mov.u32 	%r5, %tid.x;
	mad.lo.s32 	%r1, %r3, %r4, %r5;
	setp.ge.u32 	%p1, %r1, %r2;
	@%p1 bra 	$L__BB1_2;
	cvta.to.global.u64 	%rd4, %rd1;
	cvta.to.global.u64 	%rd5, %rd2;
	cvta.to.global.u64 	%rd6, %rd3;
	mul.wide.u32 	%rd7, %r1, 8;
	add.s64 	%rd8, %rd4, %rd7;
	ld.global.f64 	%fd1, [%rd8];
	add.s64 	%rd9, %rd5, %rd7;
	ld.global.f64 	%fd2, [%rd9];
	add.f64 	%fd3, %fd1, %fd2;
	add.s64 	%rd10, %rd6, %rd7;
	st.global.f64 	[%rd10], %fd3;
$L__BB1_2:
	ret;

}
	// .globl	_Z7vec_subPdS_S_j
.visible .entry _Z7vec_subPdS_S_j(
	.param .u64 .ptr .align 1 _Z7vec_subPdS_S_j_param_0,
	.param .u64 .ptr .align 1 _Z7vec_subPdS_S_j_param_1,
	.param .u64 .ptr .align 1 _Z7vec_subPdS_S_j_param_2,
	.param .u32 _Z7vec_subPdS_S_j_param_3
)
{
	.reg .pred 	%p<2>;
	.reg .b32 	%r<6>;
	.reg .b64 	%rd<11>;
	.reg .b64 	%fd<4>;

	ld.param.u64 	%rd1, [_Z7vec_subPdS_S_j_param_0];
	ld.param.u64 	%rd2, [_Z7vec_subPdS_S_j_param_1];
	ld.param.u64 	%rd3, [_Z7vec_subPdS_S_j_param_2];
	ld.param.u32 	%r2, [_Z7vec_subPdS_S_j_param_3];
	mov.u32 	%r3, %ctaid.x;
	mov.u32 	%r4, %ntid.x;
	mov.u32 	%r5, %tid.x;
	mad.lo.s32 	%r1, %r3, %r4, %r5;
	setp.ge.u32 	%p1, %r1, %r2;
	@%p1 bra 	$L__BB2_2;
	cvta.to.global.u64 	%rd4, %rd1;
	cvta.to.global.u64 	%rd5, %rd2;
	cvta.to.global.u64 	%rd6, %rd3;
	mul.wide.u32 	%rd7, %r1, 8;
	add.s64 	%rd8, %rd4, %rd7;
	ld.global.f64 	%fd1, [%rd8];
	add.s64 	%rd9, %rd5, %rd7;
	ld.global.f64 	%fd2, [%rd9];
	sub.f64 	%fd3, %fd1, %fd2;
	add.s64 	%rd10, %rd6, %rd7;
	st.global.f64 	[%rd10], %fd3;
$L__BB2_2:
	ret;

}
.func  (.param .b64 func_retval0) __internal_lgamma_pos(
	.param .b64 __internal_lgamma_pos_param_0
)
{
	.reg .pred 	%p<12>;
	.reg .b32 	%r<47>;
	.reg .b64 	%fd<184>;

	ld.param.f64 	%fd22, [__internal_lgamma_pos_param_0];
	{
	.reg .b32 %temp; 
	mov.b64 	{%temp, %r1}, %fd22;
	}
	setp.lt.s32 	%p1, %r1, 1074266112;
	@%p1 bra 	$L__BB3_9;
	setp.lt.u32 	%p8, %r1, 1075838976;
	@%p8 bra 	$L__BB3_8;
	setp.gt.u32 	%p9, %r1, 2146435071;
	@%p9 bra 	$L__BB3_6;
	{
	.reg .b32 %temp; 
	mov.b64 	{%r30, %temp}, %fd22;
	}
	shr.u32 	%r2, %r1, 20;
	add.s32 	%r42, %r2, -1023;
	and.b32  	%r31, %r1, 1048575;
	or.b32  	%r32, %r31, 1072693248;
	mov.b64 	%fd178, {%r30, %r32};
	setp.lt.u32 	%p10, %r32, 1073127583;
	@%p10 bra 	$L__BB3_5;
	{
	.reg .b32 %temp; 
	mov.b64 	{%r33, %temp}, %fd178;
	}
	{
	.reg .b32 %temp; 
	mov.b64 	{%temp, %r34}, %fd178;
	}
	add.s32 	%r35, %r34, -1048576;
	mov.b64 	%fd178, {%r33, %r35};
	add.s32 	%r42, %r2, -1022;
$L__BB3_5:
	add.f64 	%fd129, %fd178, 0dBFF0000000000000;
	add.f64 	%fd130, %fd178, 0d3FF0000000000000;
	rcp.approx.ftz.f64 	%fd131, %fd130;
	neg.f64 	%fd132, %fd130;
	fma.rn.f64 	%fd133, %fd132, %fd131, 0d3FF0000000000000;
	fma.rn.f64 	%fd134, %fd133, %fd133, %fd133;
	fma.rn.f64 	%fd135, %fd134, %fd131, %fd131;
	mul.f64 	%fd136, %fd129, %fd135;
	fma.rn.f64 	%fd137, %fd129, %fd135, %fd136;
	mul.f64 	%fd138, %fd137, %fd137;
	fma.rn.f64 	%fd139, %fd138, 0d3EB1380B3AE80F1E, 0d3ED0EE258B7A8B04;
	fma.rn.f64 	%fd140, %fd139, %fd138, 0d3EF3B2669F02676F;
	fma.rn.f64 	%fd141, %fd140, %fd138, 0d3F1745CBA9AB0956;
	fma.rn.f64 	%fd142, %fd141, %fd138, 0d3F3C71C72D1B5154;
	fma.rn.f64 	%fd143, %fd142, %fd138, 0d3F624924923BE72D;
	fma.rn.f64 	%fd144, %fd143, %fd138, 0d3F8999999999A3C4;
	fma.rn.f64 	%fd145, %fd144, %fd138, 0d3FB5555555555554;
	sub.f64 	%fd146, %fd129, %fd137;
	add.f64 	%fd147, %fd146, %fd146;
	neg.f64 	%fd148, %fd137;
	fma.rn.f64 	%fd149, %fd148, %fd129, %fd147;
	mul.f64 	%fd150, %fd135, %fd149;
	mul.f64 	%fd151, %fd138, %fd145;
	fma.rn.f64 	%fd152, %fd151, %fd137, %fd150;
	xor.b32  	%r36, %r42, -2147483648;
	mov.b32 	%r37, 1127219200;
	mov.b64 	%fd153, {%r36, %r37};
	mov.b32 	%r38, -2147483648;
	mov.b64 	%fd154, {%r38, %r37};
	sub.f64 	%fd155, %fd153, %fd154;
	fma.rn.f64 	%fd156, %fd155, 0d3FE62E42FEFA39EF, %fd137;
	fma.rn.f64 	%fd157, %fd155, 0dBFE62E42FEFA39EF, %fd156;
	sub.f64 	%fd158, %fd157, %fd137;
	sub.f64 	%fd159, %fd152, %fd158;
	fma.rn.f64 	%fd160, %fd155, 0d3C7ABC9E3B39803F, %fd159;
	add.f64 	%fd179, %fd156, %fd160;
	bra.uni 	$L__BB3_7;
$L__BB3_6:
	fma.rn.f64 	%fd179, %fd22, 0d7FF0000000000000, 0d7FF0000000000000;
$L__BB3_7:
	rcp.approx.ftz.f64 	%fd161, %fd22;
	neg.f64 	%fd162, %fd22;
	fma.rn.f64 	%fd163, %fd162, %fd161, 0d3FF0000000000000;
	fma.rn.f64 	%fd164, %fd163, %fd163, %fd163;
	fma.rn.f64 	%fd165, %fd164, %fd161, %fd161;
	mul.f64 	%fd166, %fd165, %fd165;
	{
	.reg .b32 %temp; 
	mov.b64 	{%r39, %temp}, %fd179;
	}
	{
	.reg .b32 %temp; 
	mov.b64 	{%temp, %r40}, %fd179;
	}
	add.s32 	%r41, %r40, -1048576;
	mov.b64 	%fd167, {%r39, %r41};
	add.f64 	%fd168, %fd22, 0dBFE0000000000000;
	fma.rn.f64 	%fd169, %fd166, 0dBF5AC321034783F9, 0d3F4B68B992738FBF;
	fma.rn.f64 	%fd170, %fd169, %fd166, 0dBF4380D01E4F7B8C;
	fma.rn.f64 	%fd171, %fd170, %fd166, 0d3F4A019FA29F7264;
	fma.rn.f64 	%fd172, %fd171, %fd166, 0dBF66C16C16B2ACEC;
	fma.rn.f64 	%fd173, %fd172, %fd166, 0d3FB5555555555545;
	fma.rn.f64 	%fd174, %fd173, %fd165, 0d3FED67F1C864BEAE;
	fma.rn.f64 	%fd175, %fd167, %fd168, %fd174;
	fma.rn.f64 	%fd176, %fd167, %fd168, %fd162;
	add.f64 	%fd177, %fd176, %fd175;
	setp.eq.f64 	%p11, %fd22, 0d7FF0000000000000;
	selp.f64 	%fd183, 0d7FF0000000000000, %fd177, %p11;
	bra.uni 	$L__BB3_21;
$L__BB3_8:
	add.f64 	%fd113, %fd22, 0dC008000000000000;
	fma.rn.f64 	%fd114, %fd113, 0dC0AF7040BB18FB05, 0dC1122B7730207EF3;
	fma.rn.f64 	%fd115, %fd114, %fd113, 0dC1585A0DB81DE7D0;
	fma.rn.f64 	%fd116, %fd115, %fd113, 0dC18A992B8BA94677;
	fma.rn.f64 	%fd117, %fd116, %fd113, 0dC1AAC5CB6957CC20;
	fma.rn.f64 	%fd118, %fd117, %fd113, 0dC1BC0E2B308774BE;
	fma.rn.f64 	%fd119, %fd118, %fd113, 0dC1C6BA13DCAE7F67;
	fma.rn.f64 	%fd120, %fd119, %fd113, 0dC1CCF33B9C3D120C;
	add.f64 	%fd121, %fd113, 0dC08FF62E0BE189FE;
	fma.rn.f64 	%fd122, %fd121, %fd113, 0dC10074FACE10C93F;
	fma.rn.f64 	%fd123, %fd122, %fd113, 0dC151B662F8D75791;
	fma.rn.f64 	%fd124, %fd123, %fd113, 0dC18EE64AB4D207F7;
	fma.rn.f64 	%fd125, %fd124, %fd113, 0dC1B9051687C9951A;
	fma.rn.f64 	%fd126, %fd125, %fd113, 0dC1D2B866BF0B853D;
	fma.rn.f64 	%fd127, %fd126, %fd113, 0dC1D4E2130E9DC133;
	div.rn.f64 	%fd128, %fd120, %fd127;
	add.f64 	%fd183, %fd113, %fd128;
	bra.uni 	$L__BB3_21;
$L__BB3_9:
	setp.lt.s32 	%p2, %r1, 1073217536;
	@%p2 bra 	$L__BB3_11;
	add.f64 	%fd93, %fd22, 0dC000000000000000;
	fma.rn.f64 	%fd94, %fd93, 0d3E452636124338B3, 0dBE71FA71D78C0EE2;
	fma.rn.f64 	%fd95, %fd94, %fd93, 0d3E8D111F31E61306;
	fma.rn.f64 	%fd96, %fd95, %fd93, 0dBEA0502BBE1B2706;
	fma.rn.f64 	%fd97, %fd96, %fd93, 0d3EB06850B2970292;
	fma.rn.f64 	%fd98, %fd97, %fd93, 0dBEC108474875033D;
	fma.rn.f64 	%fd99, %fd98, %fd93, 0d3ED24ACCC62909DC;
	fma.rn.f64 	%fd100, %fd99, %fd93, 0dBEE3CB25209E63BE;
	fma.rn.f64 	%fd101, %fd100, %fd93, 0d3EF581CBBC8CDC7B;
	fma.rn.f64 	%fd102, %fd101, %fd93, 0dBF078E04B85C7597;
	fma.rn.f64 	%fd103, %fd102, %fd93, 0d3F1A12730CF45051;
	fma.rn.f64 	%fd104, %fd103, %fd93, 0dBF2D3FD354062012;
	fma.rn.f64 	%fd105, %fd104, %fd93, 0d3F40B36B0B4DE323;
	fma.rn.f64 	%fd106, %fd105, %fd93, 0dBF538AC5C6D0317A;
	fma.rn.f64 	%fd107, %fd106, %fd93, 0d3F67ADD6EAAB19FC;
	fma.rn.f64 	%fd108, %fd107, %fd93, 0dBF7E404FC20E4D5B;
	fma.rn.f64 	%fd109, %fd108, %fd93, 0d3F951322AC7DA390;
	fma.rn.f64 	%fd110, %fd109, %fd93, 0dBFB13E001A5578A3;
	fma.rn.f64 	%fd111, %fd110, %fd93, 0d3FD4A34CC4A60FA3;
	fma.rn.f64 	%fd112, %fd111, %fd93, 0d3FDB0EE6072093CF;
	mul.f64 	%fd183, %fd93, %fd112;
	bra.uni 	$L__BB3_21;
$L__BB3_11:
	setp.lt.s32 	%p3, %r1, 1072064102;
	@%p3 bra 	$L__BB3_13;
	mov.f64 	%fd70, 0d3FF0000000000000;
	sub.f64 	%fd71, %fd70, %fd22;
	fma.rn.f64 	%fd72, %fd71, 0d3F881F6D2A4C4310, 0d3FA3EB504359EB88;
	fma.rn.f64 	%fd73, %fd72, %fd71, 0d3FAE35D8DEB06317;
	fma.rn.f64 	%fd74, %fd73, %fd71, 0d3FAED469A8B6ECCE;
	fma.rn.f64 	%fd75, %fd74, %fd71, 0d3FACC1B1C357BEFE;
	fma.rn.f64 	%fd76, %fd75, %fd71, 0d3FAD7154DB67F79F;
	fma.rn.f64 	%fd77, %fd76, %fd71, 0d3FAFCC622CF2F7BB;
	fma.rn.f64 	%fd78, %fd77, %fd71, 0d3FB11747A4D1CC43;
	fma.rn.f64 	%fd79, %fd78, %fd71, 0d3FB24CE16A21B8AC;
	fma.rn.f64 	%fd80, %fd79, %fd71, 0d3FB3B1C21A7BCB00;
	fma.rn.f64 	%fd81, %fd80, %fd71, 0d3FB556723452ED57;
	fma.rn.f64 	%fd82, %fd81, %fd71, 0d3FB748C00891544F;
	fma.rn.f64 	%fd83, %fd82, %fd71, 0d3FB9A0207808CF40;
	fma.rn.f64 	%fd84, %fd83, %fd71, 0d3FBC80673B8AE26B;
	fma.rn.f64 	%fd85, %fd84, %fd71, 0d3FC010B364B7E555;
	fma.rn.f64 	%fd86, %fd85, %fd71, 0d3FC2703A1D239658;
	fma.rn.f64 	%fd87, %fd86, %fd71, 0d3FC5B40CB1137E6E;
	fma.rn.f64 	%fd88, %fd87, %fd71, 0d3FCA8B9C17AC4F03;
	fma.rn.f64 	%fd89, %fd88, %fd71, 0d3FD151322AC7CB52;
	fma.rn.f64 	%fd90, %fd89, %fd71, 0d3FD9A4D55BEAB1D4;
	fma.rn.f64 	%fd91, %fd90, %fd71, 0d3FEA51A6625307D6;
	fma.rn.f64 	%fd92, %fd91, %fd71, 0d3FE2788CFC6FB619;
	mul.f64 	%fd183, %fd71, %fd92;
	bra.uni 	$L__BB3_21;
$L__BB3_13:
	fma.rn.f64 	%fd23, %fd22, 0dBE7844988BFE6590, 0d3EA7B77CEB0625E8;
	fma.rn.f64 	%fd24, %fd23, %fd22, 0dBE998C69C8710CC4;
	fma.rn.f64 	%fd25, %fd24, %fd22, 0dBEF6527A5A11CF6E;
	fma.rn.f64 	%fd26, %fd25, %fd22, 0d3F20EC2950B1B5DE;
	fma.rn.f64 	%fd27, %fd26, %fd22, 0dBF2C4D80C24BA278;
	fma.rn.f64 	%fd28, %fd27, %fd22, 0dBF5315B4E8CC0D09;
	fma.rn.f64 	%fd29, %fd28, %fd22, 0d3F7D917F15D50020;
	fma.rn.f64 	%fd30, %fd29, %fd22, 0dBF83B4ABB41CB6FA;
	fma.rn.f64 	%fd31, %fd30, %fd22, 0dBFA59AF1275B7120;
	fma.rn.f64 	%fd32, %fd31, %fd22, 0d3FC5512321A168A0;
	fma.rn.f64 	%fd33, %fd32, %fd22, 0dBFA5815E8FDCE74C;
	fma.rn.f64 	%fd34, %fd33, %fd22, 0dBFE4FCF4026ADD1A;
	fma.rn.f64 	%fd35, %fd34, %fd22, 0d3FE2788CFC6FB5C8;
	mul.f64 	%fd36, %fd22, %fd35;
	fma.rn.f64 	%fd180, %fd36, %fd22, %fd22;
	{
	.reg .b32 %temp; 
	mov.b64 	{%temp, %r43}, %fd180;
	}
	{
	.reg .b32 %temp; 
	mov.b64 	{%r44, %temp}, %fd180;
	}
	setp.gt.s32 	%p4, %r43, 1048575;
	mov.b32 	%r45, -1023;
	@%p4 bra 	$L__BB3_15;
	mul.f64 	%fd180, %fd180, 0d4350000000000000;
	{
	.reg .b32 %temp; 
	mov.b64 	{%temp, %r43}, %fd180;
	}
	{
	.reg .b32 %temp; 
	mov.b64 	{%r44, %temp}, %fd180;
	}
	mov.b32 	%r45, -1077;
$L__BB3_15:
	add.s32 	%r18, %r43, -1;
	setp.gt.u32 	%p5, %r18, 2146435070;
	@%p5 bra 	$L__BB3_19;
	shr.u32 	%r21, %r43, 20;
	add.s32 	%r46, %r45, %r21;
	and.b32  	%r22, %r43, 1048575;
	or.b32  	%r23, %r22, 1072693248;
	mov.b64 	%fd181, {%r44, %r23};
	setp.lt.u32 	%p7, %r23, 1073127583;
	@%p7 bra 	$L__BB3_18;
	{
	.reg .b32 %temp; 
	mov.b64 	{%r24, %temp}, %fd181;
	}
	{
	.reg .b32 %temp; 
	mov.b64 	{%temp, %r25}, %fd181;
	}
	add.s32 	%r26, %r25, -1048576;
	mov.b64 	%fd181, {%r24, %r26};
	add.s32 	%r46, %r46, 1;
$L__BB3_18:
	add.f64 	%fd38, %fd181, 0dBFF0000000000000;
	add.f64 	%fd39, %fd181, 0d3FF0000000000000;
	rcp.approx.ftz.f64 	%fd40, %fd39;
	neg.f64 	%fd41, %fd39;
	fma.rn.f64 	%fd42, %fd41, %fd40, 0d3FF0000000000000;
	fma.rn.f64 	%fd43, %fd42, %fd42, %fd42;
	fma.rn.f64 	%fd44, %fd43, %fd40, %fd40;
	mul.f64 	%fd45, %fd38, %fd44;
	fma.rn.f64 	%fd46, %fd38, %fd44, %fd45;
	mul.f64 	%fd47, %fd46, %fd46;
	fma.rn.f64 	%fd48, %fd47, 0d3EB1380B3AE80F1E, 0d3ED0EE258B7A8B04;
	fma.rn.f64 	%fd49, %fd48, %fd47, 0d3EF3B2669F02676F;
	fma.rn.f64 	%fd50, %fd49, %fd47, 0d3F1745CBA9AB0956;
	fma.rn.f64 	%fd51, %fd50, %fd47, 0d3F3C71C72D1B5154;
	fma.rn.f64 	%fd52, %fd51, %fd47, 0d3F624924923BE72D;
	fma.rn.f64 	%fd53, %fd52, %fd47, 0d3F8999999999A3C4;
	fma.rn.f64 	%fd54, %fd53, %fd47, 0d3FB5555555555554;
	sub.f64 	%fd55, %fd38, %fd46;
	add.f64 	%fd56, %fd55, %fd55;
	neg.f64 	%fd57, %fd46;
	fma.rn.f64 	%fd58, %fd57, %fd38, %fd56;
	mul.f64 	%fd59, %fd44, %fd58;
	mul.f64 	%fd60, %fd47, %fd54;
	fma.rn.f64 	%fd61, %fd60, %fd46, %fd59;
	xor.b32  	%r27, %r46, -2147483648;
	mov.b32 	%r28, 1127219200;
	mov.b64 	%fd62, {%r27, %r28};
	mov.b32 	%r29, -2147483648;
	mov.b64 	%fd63, {%r29, %r28};
	sub.f64 	%fd64, %fd62, %fd63;
	fma.rn.f64 	%fd65, %fd64, 0d3FE62E42FEFA39EF, %fd46;
	fma.rn.f64 	%fd66, %fd64, 0dBFE62E42FEFA39EF, %fd65;
	sub.f64 	%fd67, %fd66, %fd46;
	sub.f64 	%fd68, %fd61, %fd67;
	fma.rn.f64 	%fd69, %fd64, 0d3C7ABC9E3B39803F, %fd68;
	add.f64 	%fd182, %fd65, %fd69;
	bra.uni 	$L__BB3_20;
$L__BB3_19:
	fma.rn.f64 	%fd37, %fd180, 0d7FF0000000000000, 0d7FF0000000000000;
	{
	.reg .b32 %temp; 
	mov.b64 	{%temp, %r19}, %fd180;
	}
	and.b32  	%r20, %r19, 2147483647;
	setp.eq.s32 	%p6, %r20, 0;
	selp.f64 	%fd182, 0dFFF0000000000000, %fd37, %p6;
$L__BB3_20:
	neg.f64 	%fd183, %fd182;
$L__BB3_21:
	st.param.f64 	[func_retval0], %fd183;
	ret;

}


// ===== COMPILED SASS (sm_100) =====

	.target	sm_100

	.elftype	@"ET_EXEC"


//--------------------- .note.nv.tkinfo           --------------------------
	.section	.note.nv.tkinfo,"",@"SHT_NOTE"
	.sectionflags	@"SHF_NOTE_NV_TKINFO"
	.tkinfo
        /*0018*/ 	.word	0x00000002
        /*0030*/ 	.string	""
        /*0030*/ 	.string	"ptxas"
        /*0030*/ 	.string	"Cuda compilation tools, release 13.0, V13.0.88"
        /*0030*/ 	.string	"Build cuda_13.0.r13.0/compiler.36424714_0"
        /*0030*/ 	.string	"-arch sm_100 -m 64 "



//--------------------- .note.nv.cuinfo           --------------------------
	.section	.note.nv.cuinfo,"",@"SHT_NOTE"
	.sectionflags	@"SHF_NOTE_NV_CUINFO"
        /*0018*/ 	.short	0x0002
        /*001a*/ 	.short	0x0064
        /*001c*/ 	.short	0x0082
	.zero		2


//--------------------- .nv.info                  --------------------------
	.section	.nv.info,"",@"SHT_CUDA_INFO"
	.align	4


	//----- nvinfo : EIATTR_REGCOUNT
	.align		4
        /*0000*/ 	.byte	0x04, 0x2f
        /*0002*/ 	.short	(.L_2 - .L_1)
	.align		4
.L_1:
        /*0004*/ 	.word	index@(_Z10vec_lgammaPdS_j)
        /*0008*/ 	.word	0x00000020


	//----- nvinfo : EIATTR_FRAME_SIZE
	.align		4
.L_2:
        /*000c*/ 	.byte	0x04, 0x11
        /*000e*/ 	.short	(.L_4 - .L_3)
	.align		4
.L_3:
        /*0010*/ 	.word	index@($_Z10vec_lgammaPdS_j$__internal_lgamma_pos)
        /*0014*/ 	.word	0x00000000


	//----- nvinfo : EIATTR_FRAME_SIZE
	.align		4
.L_4:
        /*0018*/ 	.byte	0x04, 0x11
        /*001a*/ 	.short	(.L_6 - .L_5)
	.align		4
.L_5:
        /*001c*/ 	.word	index@($__internal_0_$__cuda_sm20_div_rn_f64_full)
        /*0020*/ 	.word	0x00000000


	//----- nvinfo : EIATTR_FRAME_SIZE
	.align		4
.L_6:
        /*0024*/ 	.byte	0x04, 0x11
        /*0026*/ 	.short	(.L_8 - .L_7)
	.align		4
.L_7:
        /*0028*/ 	.word	index@(_Z10vec_lgammaPdS_j)
        /*002c*/ 	.word	0x00000000


	//----- nvinfo : EIATTR_REGCOUNT
	.align		4
.L_8:
        /*0030*/ 	.byte	0x04, 0x2f
        /*0032*/ 	.short	(.L_10 - .L_9)
	.align		4
.L_9:
        /*0034*/ 	.word	index@(_Z7vec_addPdS_S_j)
        /*0038*/ 	.word	0x0000000e


	//----- nvinfo : EIATTR_FRAME_SIZE
	.align		4
.L_10:
        /*003c*/ 	.byte	0x04, 0x11
        /*003e*/ 	.short	(.L_12 - .L_11)
	.align		4
.L_11:
        /*0040*/ 	.word	index@(_Z7vec_addPdS_S_j)
        /*0044*/ 	.word	0x00000000


	//----- nvinfo : EIATTR_REGCOUNT
	.align		4
.L_12:
        /*0048*/ 	.byte	0x04, 0x2f
        /*004a*/ 	.short	(.L_14 - .L_13)
	.align		4
.L_13:
        /*004c*/ 	.word	index@(_Z7vec_subPdS_S_j)
        /*0050*/ 	.word	0x0000000e


	//----- nvinfo : EIATTR_FRAME_SIZE
	.align		4
.L_14:
        /*0054*/ 	.byte	0x04, 0x11
        /*0056*/ 	.short	(.L_16 - .L_15)
	.align		4
.L_15:
        /*0058*/ 	.word	index@(_Z7vec_subPdS_S_j)
        /*005c*/ 	.word	0x00000000


	//----- nvinfo : EIATTR_MIN_STACK_SIZE
	.align		4
.L_16:
        /*0060*/ 	.byte	0x04, 0x12
        /*0062*/ 	.short	(.L_18 - .L_17)
	.align		4
.L_17:
        /*0064*/ 	.word	index@(_Z7vec_subPdS_S_j)
        /*0068*/ 	.word	0x00000000


	//----- nvinfo : EIATTR_MIN_STACK_SIZE
	.align		4
.L_18:
        /*006c*/ 	.byte	0x04, 0x12
        /*006e*/ 	.short	(.L_20 - .L_19)
	.align		4
.L_19:
        /*0070*/ 	.word	index@(_Z7vec_addPdS_S_j)
        /*0074*/ 	.word	0x00000000


	//----- nvinfo : EIATTR_MIN_STACK_SIZE
	.align		4
.L_20:
        /*0078*/ 	.byte	0x04, 0x12
        /*007a*/ 	.short	(.L_22 - .L_21)
	.align		4
.L_21:
        /*007c*/ 	.word	index@(_Z10vec_lgammaPdS_j)
        /*0080*/ 	.word	0x00000000
.L_22:


//--------------------- .nv.compat                --------------------------
	.section	.nv.compat,"",@"SHT_CUDA_COMPAT_INFO"
	.align	4
        /*0000*/ 	.byte	0x02, 0x09, 0x00, 0x00, 0x02, 0x02, 0x01, 0x00, 0x02, 0x05, 0x05, 0x00, 0x03, 0x07, 0x01, 0x01
        /*0010*/ 	.byte	0x02, 0x03, 0x00, 0x00, 0x02, 0x06, 0x01, 0x00, 0x04, 0x0b, 0x08, 0x00, 0x01, 0x00, 0x00, 0x00
        /*0020*/ 	.byte	0x00, 0x00, 0x00, 0x00


//--------------------- .nv.info._Z7vec_subPdS_S_j --------------------------
	.section	.nv.info._Z7vec_subPdS_S_j,"",@"SHT_CUDA_INFO"
	.sectionflags	@""
	.align	4


	//----- nvinfo : EIATTR_CUDA_API_VERSION
	.align		4
        /*0000*/ 	.byte	0x04, 0x37
        /*0002*/ 	.short	(.L_24 - .L_23)
.L_23:
        /*0004*/ 	.word	0x00000082


	//----- nvinfo : EIATTR_KPARAM_INFO
	.align		4
.L_24:
        /*0008*/ 	.byte	0x04, 0x17
        /*000a*/ 	.short	(.L_26 - .L_25)
.L_25:
        /*000c*/ 	.word	0x00000000
        /*0010*/ 	.short	0x0003
        /*0012*/ 	.short	0x0018
        /*0014*/ 	.byte	0x00, 0xf0, 0x11, 0x00


	//----- nvinfo : EIATTR_KPARAM_INFO
	.align		4
.L_26:
        /*0018*/ 	.byte	0x04, 0x17
        /*001a*/ 	.short	(.L_28 - .L_27)
.L_27:
        /*001c*/ 	.word	0x00000000
        /*0020*/ 	.short	0x0002
        /*0022*/ 	.short	0x0010
        /*0024*/ 	.byte	0x00, 0xf5, 0x21, 0x00


	//----- nvinfo : EIATTR_KPARAM_INFO
	.align		4
.L_28:
        /*0028*/ 	.byte	0x04, 0x17
        /*002a*/ 	.short	(.L_30 - .L_29)
.L_29:
        /*002c*/ 	.word	0x00000000
        /*0030*/ 	.short	0x0001
        /*0032*/ 	.short	0x0008
        /*0034*/ 	.byte	0x00, 0xf5, 0x21, 0x00


	//----- nvinfo : EIATTR_KPARAM_INFO
	.align		4
.L_30:
        /*0038*/ 	.byte	0x04, 0x17
        /*003a*/ 	.short	(.L_32 - .L_31)
.L_31:
        /*003c*/ 	.word	0x00000000
        /*0040*/ 	.short	0x0000
        /*0042*/ 	.short	0x0000
        /*0044*/ 	.byte	0x00, 0xf5, 0x21, 0x00


	//----- nvinfo : EIATTR_SPARSE_MMA_MASK
	.align		4
.L_32:
        /*0048*/ 	.byte	0x03, 0x50
        /*004a*/ 	.short	0x0000


	//----- nvinfo : EIATTR_MAXREG_COUNT
	.align		4
        /*004c*/ 	.byte	0x03, 0x1b
        /*004e*/ 	.short	0x00ff


	//----- nvinfo : EIATTR_MERCURY_ISA_VERSION
	.align		4
        /*0050*/ 	.byte	0x03, 0x5f
        /*0052*/ 	.short	0x0101


	//----- nvinfo : EIATTR_VRC_CTA_INIT_COUNT
	.align		4
        /*0054*/ 	.byte	0x02, 0x4a
	.zero		1
	.zero		1


	//----- nvinfo : EIATTR_EXIT_INSTR_OFFSETS
	.align		4
        /*0058*/ 	.byte	0x04, 0x1c
        /*005a*/ 	.short	(.L_34 - .L_33)


	//   ....[0]....
.L_33:
        /*005c*/ 	.word	0x00000070


	//   ....[1]....
        /*0060*/ 	.word	0x00000130


	//----- nvinfo : EIATTR_CBANK_PARAM_SIZE
	.align		4
.L_34:
        /*0064*/ 	.byte	0x03, 0x19
        /*0066*/ 	.short	0x001c


	//----- nvinfo : EIATTR_PARAM_CBANK
	.align		4
        /*0068*/ 	.byte	0x04, 0x0a
        /*006a*/ 	.short	(.L_36 - .L_35)
	.align		4
.L_35:
        /*006c*/ 	.word	index@(.nv.constant0._Z7vec_subPdS_S_j)
        /*0070*/ 	.short	0x0380
        /*0072*/ 	.short	0x001c


	//----- nvinfo : EIATTR_SW_WAR
	.align		4
.L_36:
        /*0074*/ 	.byte	0x04, 0x36
        /*0076*/ 	.short	(.L_38 - .L_37)
.L_37:
        /*0078*/ 	.word	0x00000008
.L_38:


//--------------------- .nv.info._Z7vec_addPdS_S_j --------------------------
	.section	.nv.info._Z7vec_addPdS_S_j,"",@"SHT_CUDA_INFO"
	.sectionflags	@""
	.align	4


	//----- nvinfo : EIATTR_CUDA_API_VERSION
	.align		4
        /*0000*/ 	.byte	0x04, 0x37
        /*0002*/ 	.short	(.L_40 - .L_39)
.L_39:
        /*0004*/ 	.word	0x00000082


	//----- nvinfo : EIATTR_KPARAM_INFO
	.align		4
.L_40:
        /*0008*/ 	.byte	0x04, 0x17
        /*000a*/ 	.short	(.L_42 - .L_41)
.L_41:
        /*000c*/ 	.word	0x00000000
        /*0010*/ 	.short	0x0003
        /*0012*/ 	.short	0x0018
        /*0014*/ 	.byte	0x00, 0xf0, 0x11, 0x00


	//----- nvinfo : EIATTR_KPARAM_INFO
	.align		4
.L_42:
        /*0018*/ 	.byte	0x04, 0x17
        /*001a*/ 	.short	(.L_44 - .L_43)
.L_43:
        /*001c*/ 	.word	0x00000000
        /*0020*/ 	.short	0x0002
        /*0022*/ 	.short	0x0010
        /*0024*/ 	.byte	0x00, 0xf5, 0x21, 0x00


	//----- nvinfo : EIATTR_KPARAM_INFO
	.align		4
.L_44:
        /*0028*/ 	.byte	0x04, 0x17
        /*002a*/ 	.short	(.L_46 - .L_45)
.L_45:
        /*002c*/ 	.word	0x00000000
        /*0030*/ 	.short	0x0001
        /*0032*/ 	.short	0x0008
        /*0034*/ 	.byte	0x00, 0xf5, 0x21, 0x00


	//----- nvinfo : EIATTR_KPARAM_INFO
	.align		4
.L_46:
        /*0038*/ 	.byte	0x04, 0x17
        /*003a*/ 	.short	(.L_48 - .L_47)
.L_47:
        /*003c*/ 	.word	0x00000000
        /*0040*/ 	.short	0x0000
        /*0042*/ 	.short	0x0000
        /*0044*/ 	.byte	0x00, 0xf5, 0x21, 0x00


	//----- nvinfo : EIATTR_SPARSE_MMA_MASK
	.align		4
.L_48:
        /*0048*/ 	.byte	0x03, 0x50
        /*004a*/ 	.short	0x0000


	//----- nvinfo : EIATTR_MAXREG_COUNT
	.align		4
        /*004c*/ 	.byte	0x03, 0x1b
        /*004e*/ 	.short	0x00ff


	//----- nvinfo : EIATTR_MERCURY_ISA_VERSION
	.align		4
        /*0050*/ 	.byte	0x03, 0x5f
        /*0052*/ 	.short	0x0101


	//----- nvinfo : EIATTR_VRC_CTA_INIT_COUNT
	.align		4
        /*0054*/ 	.byte	0x02, 0x4a
	.zero		1
	.zero		1


	//----- nvinfo : EIATTR_EXIT_INSTR_OFFSETS
	.align		4
        /*0058*/ 	.byte	0x04, 0x1c
        /*005a*/ 	.short	(.L_50 - .L_49)


	//   ....[0]....
.L_49:
        /*005c*/ 	.word	0x00000070


	//   ....[1]....
        /*0060*/ 	.word	0x00000130


	//----- nvinfo : EIATTR_CBANK_PARAM_SIZE
	.align		4
.L_50:
        /*0064*/ 	.byte	0x03, 0x19
        /*0066*/ 	.short	0x001c


	//----- nvinfo : EIATTR_PARAM_CBANK
	.align		4
        /*0068*/ 	.byte	0x04, 0x0a
        /*006a*/ 	.short	(.L_52 - .L_51)
	.align		4
.L_51:
        /*006c*/ 	.word	index@(.nv.constant0._Z7vec_addPdS_S_j)
        /*0070*/ 	.short	0x0380
        /*0072*/ 	.short	0x001c


	//----- nvinfo : EIATTR_SW_WAR
	.align		4
.L_52:
        /*0074*/ 	.byte	0x04, 0x36
        /*0076*/ 	.short	(.L_54 - .L_53)
.L_53:
        /*0078*/ 	.word	0x00000008
.L_54:


//--------------------- .nv.info._Z10vec_lgammaPdS_j --------------------------
	.section	.nv.info._Z10vec_lgammaPdS_j,"",@"SHT_CUDA_INFO"
	.sectionflags	@""
	.align	4


	//----- nvinfo : EIATTR_CUDA_API_VERSION
	.align		4
        /*0000*/ 	.byte	0x04, 0x37
        /*0002*/ 	.short	(.L_56 - .L_55)
.L_55:
        /*0004*/ 	.word	0x00000082


	//----- nvinfo : EIATTR_KPARAM_INFO
	.align		4
.L_56:
        /*0008*/ 	.byte	0x04, 0x17
        /*000a*/ 	.short	(.L_58 - .L_57)
.L_57:
        /*000c*/ 	.word	0x00000000
        /*0010*/ 	.short	0x0002
        /*0012*/ 	.short	0x0010
        /*0014*/ 	.byte	0x00, 0xf0, 0x11, 0x00


	//----- nvinfo : EIATTR_KPARAM_INFO
	.align		4
.L_58:
        /*0018*/ 	.byte	0x04, 0x17
        /*001a*/ 	.short	(.L_60 - .L_59)
.L_59:
        /*001c*/ 	.word	0x00000000
        /*0020*/ 	.short	0x0001
        /*0022*/ 	.short	0x0008
        /*0024*/ 	.byte	0x00, 0xf5, 0x21, 0x00


	//----- nvinfo : EIATTR_KPARAM_INFO
	.align		4
.L_60:
        /*0028*/ 	.byte	0x04, 0x17
        /*002a*/ 	.short	(.L_62 - .L_61)
.L_61:
        /*002c*/ 	.word	0x00000000
        /*0030*/ 	.short	0x0000
        /*0032*/ 	.short	0x0000
        /*0034*/ 	.byte	0x00, 0xf5, 0x21, 0x00


	//----- nvinfo : EIATTR_SPARSE_MMA_MASK
	.align		4
.L_62:
        /*0038*/ 	.byte	0x03, 0x50
        /*003a*/ 	.short	0x0000


	//----- nvinfo : EIATTR_MAXREG_COUNT
	.align		4
        /*003c*/ 	.byte	0x03, 0x1b
        /*003e*/ 	.short	0x00ff


	//----- nvinfo : EIATTR_MERCURY_ISA_VERSION
	.align		4
        /*0040*/ 	.byte	0x03, 0x5f
        /*0042*/ 	.short	0x0101


	//----- nvinfo : EIATTR_VRC_CTA_INIT_COUNT
	.align		4
        /*0044*/ 	.byte	0x02, 0x4a
	.zero		1
	.zero		1


	//----- nvinfo : EIATTR_EXIT_INSTR_OFFSETS
	.align		4
        /*0048*/ 	.byte	0x04, 0x1c
        /*004a*/ 	.short	(.L_64 - .L_63)


	//   ....[0]....
.L_63:
        /*004c*/ 	.word	0x00000070


	//   ....[1]....
        /*0050*/ 	.word	0x00000c10


	//----- nvinfo : EIATTR_CRS_STACK_SIZE
	.align		4
.L_64:
        /*0054*/ 	.byte	0x04, 0x1e
        /*0056*/ 	.short	(.L_66 - .L_65)
.L_65:
        /*0058*/ 	.word	0x00000000


	//----- nvinfo : EIATTR_CBANK_PARAM_SIZE
	.align		4
.L_66:
        /*005c*/ 	.byte	0x03, 0x19
        /*005e*/ 	.short	0x0014


	//----- nvinfo : EIATTR_PARAM_CBANK
	.align		4
        /*0060*/ 	.byte	0x04, 0x0a
        /*0062*/ 	.short	(.L_68 - .L_67)
	.align		4
.L_67:
        /*0064*/ 	.word	index@(.nv.constant0._Z10vec_lgammaPdS_j)
        /*0068*/ 	.short	0x0380
        /*006a*/ 	.short	0x0014


	//----- nvinfo : EIATTR_SW_WAR
	.align		4
.L_68:
        /*006c*/ 	.byte	0x04, 0x36
        /*006e*/ 	.short	(.L_70 - .L_69)
.L_69:
        /*0070*/ 	.word	0x00000008
.L_70:


//--------------------- .nv.callgraph             --------------------------
	.section	.nv.callgraph,"",@"SHT_CUDA_CALLGRAPH"
	.align	4
	.sectionentsize	8
	.align		4
        /*0000*/ 	.word	0x00000000
	.align		4
        /*0004*/ 	.word	0xffffffff
	.align		4
        /*0008*/ 	.word	0x00000000
	.align		4
        /*000c*/ 	.word	0xfffffffe
	.align		4
        /*0010*/ 	.word	0x00000000
	.align		4
        /*0014*/ 	.word	0xfffffffd
	.align		4
        /*0018*/ 	.word	0x00000000
	.align		4
        /*001c*/ 	.word	0xfffffffc


//--------------------- .nv.constant4             --------------------------
	.section	.nv.constant4,"a",@progbits
	.align	8
	.align		8
.nv.constant4:
        /*0000*/ 	.dword	__cudart_sin_cos_coeffs


//--------------------- .text._Z7vec_subPdS_S_j   --------------------------
	.section	.text._Z7vec_subPdS_S_j,"ax",@progbits
	.align	128
        .global         _Z7vec_subPdS_S_j
        .type           _Z7vec_subPdS_S_j,@function
        .size           _Z7vec_subPdS_S_j,(.L_x_33 - _Z7vec_subPdS_S_j)
        .other          _Z7vec_subPdS_S_j,@"STO_CUDA_ENTRY STV_DEFAULT"
_Z7vec_subPdS_S_j:
.text._Z7vec_subPdS_S_j:
[----:B------:R-:W-:Y:S01]  /*0000*/  LDC R1, c[0x0][0x37c] ;  /* 0x0000df00ff017b82 */ /* 0x000fe20000000800 */
[----:B------:R-:W0:Y:S07]  /*0010*/  S2R R0, SR_TID.X ;  /* 0x0000000000007919 */ /* 0x000e2e0000002100 */
[----:B------:R-:W0:Y:S01]  /*0020*/  S2UR UR4, SR_CTAID.X ;  /* 0x00000000000479c3 */ /* 0x000e220000002500 */
[----:B------:R-:W1:Y:S07]  /*0030*/  LDCU UR5, c[0x0][0x398] ;  /* 0x00007300ff0577ac */ /* 0x000e6e0008000800 */
[----:B------:R-:W0:Y:S02]  /*0040*/  LDC R11, c[0x0][0x360] ;  /* 0x0000d800ff0b7b82 */ /* 0x000e240000000800 */
[----:B0-----:R-:W-:-:S05]  /*0050*/  IMAD R11, R11, UR4, R0 ;  /* 0x000000040b0b7c24 */ /* 0x001fca000f8e0200 */
[----:B-1----:R-:W-:-:S13]  /*0060*/  ISETP.GE.U32.AND P0, PT, R11, UR5, PT ;  /* 0x000000050b007c0c */ /* 0x002fda000bf06070 */
[----:B------:R-:W-:Y:S05]  /*0070*/  @P0 EXIT ;  /* 0x000000000000094d */ /* 0x000fea0003800000 */
[----:B------:R-:W0:Y:S01]  /*0080*/  LDC.64 R2, c[0x0][0x380] ;  /* 0x0000e000ff027b82 */ /* 0x000e220000000a00 */
[----:B------:R-:W1:Y:S07]  /*0090*/  LDCU.64 UR4, c[0x0][0x358] ;  /* 0x00006b00ff0477ac */ /* 0x000e6e0008000a00 */
[----:B------:R-:W2:Y:S08]  /*00a0*/  LDC.64 R4, c[0x0][0x388] ;  /* 0x0000e200ff047b82 */ /* 0x000eb00000000a00 */
[----:B------:R-:W3:Y:S01]  /*00b0*/  LDC.64 R8, c[0x0][0x390] ;  /* 0x0000e400ff087b82 */ /* 0x000ee20000000a00 */
[----:B0-----:R-:W-:-:S06]  /*00c0*/  IMAD.WIDE.U32 R2, R11, 0x8, R2 ;  /* 0x000000080b027825 */ /* 0x001fcc00078e0002 */
[----:B-1----:R-:W4:Y:S01]  /*00d0*/  LDG.E.64 R2, desc[UR4][R2.64] ;  /* 0x0000000402027981 */ /* 0x002f22000c1e1b00 */
[----:B--2---:R-:W-:-:S06]  /*00e0*/  IMAD.WIDE.U32 R4, R11, 0x8, R4 ;  /* 0x000000080b047825 */ /* 0x004fcc00078e0004 */
[----:B------:R-:W4:Y:S01]  /*00f0*/  LDG.E.64 R4, desc[UR4][R4.64] ;  /* 0x0000000404047981 */ /* 0x000f22000c1e1b00 */
[----:B---3--:R-:W-:Y:S01]  /*0100*/  IMAD.WIDE.U32 R8, R11, 0x8, R8 ;  /* 0x000000080b087825 */ /* 0x008fe200078e0008 */
[----:B----4-:R-:W-:-:S07]  /*0110*/  DADD R6, R2, -R4 ;  /* 0x0000000002067229 */ /* 0x010fce0000000804 */
[----:B------:R-:W-:Y:S01]  /*0120*/  STG.E.64 desc[UR4][R8.64], R6 ;  /* 0x0000000608007986 */ /* 0x000fe2000c101b04 */
[----:B------:R-:W-:Y:S05]  /*0130*/  EXIT ;  /* 0x000000000000794d */ /* 0x000fea0003800000 */
.L_x_0:
[----:B------:R-:W-:-:S00]  /*0140*/  BRA `(.L_x_0) ;  /* 0xfffffffc00fc7947 */ /* 0x000fc0000383ffff */
[----:B------:R-:W-:-:S00]  /*0150*/  NOP ;  /* 0x0000000000007918 */ /* 0x000fc00000000000 */
        /* <DEDUP_REMOVED lines=10> */
.L_x_33:


//--------------------- .text._Z7vec_addPdS_S_j   --------------------------
	.section	.text._Z7vec_addPdS_S_j,"ax",@progbits
	.align	128
        .global         _Z7vec_addPdS_S_j
        .type           _Z7vec_addPdS_S_j,@function
        .size           _Z7vec_addPdS_S_j,(.L_x_34 - _Z7vec_addPdS_S_j)
        .other          _Z7vec_addPdS_S_j,@"STO_CUDA_ENTRY STV_DEFAULT"
_Z7vec_addPdS_S_j:
.text._Z7vec_addPdS_S_j:
        /* <DEDUP_REMOVED lines=17> */
[----:B----4-:R-:W-:-:S07]  /*0110*/  DADD R6, R2, R4 ;  /* 0x0000000002067229 */ /* 0x010fce0000000004 */
[----:B------:R-:W-:Y:S01]  /*0120*/  STG.E.64 desc[UR4][R8.64], R6 ;  /* 0x0000000608007986 */ /* 0x000fe2000c101b04 */
[----:B------:R-:W-:Y:S05]  /*0130*/  EXIT ;  /* 0x000000000000794d */ /* 0x000fea0003800000 */
.L_x_1:
        /* <DEDUP_REMOVED lines=12> */
.L_x_34:


//--------------------- .text._Z10vec_lgammaPdS_j --------------------------
	.section	.text._Z10vec_lgammaPdS_j,"ax",@progbits
	.align	128
        .global         _Z10vec_lgammaPdS_j
        .type           _Z10vec_lgammaPdS_j,@function
        .size           _Z10vec_lgammaPdS_j,(.L_x_32 - _Z10vec_lgammaPdS_j)
        .other          _Z10vec_lgammaPdS_j,@"STO_CUDA_ENTRY STV_DEFAULT"
_Z10vec_lgammaPdS_j:
.text._Z10vec_lgammaPdS_j:
        /* <DEDUP_REMOVED lines=9> */
[----:B------:R-:W1:Y:S01]  /*0090*/  LDCU.64 UR4, c[0x0][0x358] ;  /* 0x00006b00ff0477ac */ /* 0x000e620008000a00 */
[----:B0-----:R-:W-:-:S06]  /*00a0*/  IMAD.WIDE.U32 R20, R0, 0x8, R20 ;  /* 0x0000000800147825 */ /* 0x001fcc00078e0014 */
[----:B-1----:R-:W2:Y:S01]  /*00b0*/  LDG.E.64 R20, desc[UR4][R20.64] ;  /* 0x0000000414147981 */ /* 0x002ea2000c1e1b00 */
[----:B------:R-:W-:Y:S01]  /*00c0*/  BSSY.RECONVERGENT B0, `(.L_x_2) ;  /* 0x00000b1000007945 */ /* 0x000fe20003800200 */
[----:B--2---:R-:W-:-:S14]  /*00d0*/  DSETP.NAN.AND P0, PT, R20, R20, PT ;  /* 0x000000141400722a */ /* 0x004fdc0003f08000 */
[----:B------:R-:W-:Y:S05]  /*00e0*/  @P0 BRA `(.L_x_3) ;  /* 0x0000000800b40947 */ /* 0x000fea0003800000 */
[----:B------:R-:W-:Y:S01]  /*00f0*/  DADD R6, -RZ, |R20| ;  /* 0x00000000ff067229 */ /* 0x000fe20000000514 */
[----:B------:R-:W-:Y:S01]  /*0100*/  BSSY.RECONVERGENT B1, `(.L_x_4) ;  /* 0x0000003000017945 */ /* 0x000fe20003800200 */
[----:B------:R-:W-:-:S09]  /*0110*/  MOV R3, 0x130 ;  /* 0x0000013000037802 */ /* 0x000fd20000000f00 */
[----:B------:R-:W-:Y:S05]  /*0120*/  CALL.REL.NOINC `($_Z10vec_lgammaPdS_j$__internal_lgamma_pos) ;  /* 0x0000001000447944 */ /* 0x000fea0003c00000 */
[----:B------:R-:W-:Y:S05]  /*0130*/  BSYNC.RECONVERGENT B1 ;  /* 0x0000000000017941 */ /* 0x000fea0003800200 */
.L_x_4:
[----:B------:R-:W-:Y:S01]  /*0140*/  ISETP.GT.AND P0, PT, R21, -0x1, PT ;  /* 0xffffffff1500780c */ /* 0x000fe20003f04270 */
[----:B------:R-:W-:Y:S02]  /*0150*/  IMAD.MOV.U32 R2, RZ, RZ, R4 ;  /* 0x000000ffff027224 */ /* 0x000fe400078e0004 */
[----:B------:R-:W-:-:S10]  /*0160*/  IMAD.MOV.U32 R3, RZ, RZ, R5 ;  /* 0x000000ffff037224 */ /* 0x000fd400078e0005 */
[----:B------:R-:W-:Y:S05]  /*0170*/  @P0 BRA `(.L_x_5) ;  /* 0x0000000800940947 */ /* 0x000fea0003800000 */
[----:B------:R-:W0:Y:S02]  /*0180*/  FRND.F64.TRUNC R2, R6 ;  /* 0x0000000600027313 */ /* 0x000e24000030d800 */
[----:B0-----:R-:W-:Y:S01]  /*0190*/  DSETP.NEU.AND P0, PT, R6, R2, PT ;  /* 0x000000020600722a */ /* 0x001fe20003f0d000 */
[----:B------:R-:W-:Y:S02]  /*01a0*/  IMAD.MOV.U32 R2, RZ, RZ, 0x0 ;  /* 0x00000000ff027424 */ /* 0x000fe400078e00ff */
[----:B------:R-:W-:-:S11]  /*01b0*/  IMAD.MOV.U32 R3, RZ, RZ, 0x7ff00000 ;  /* 0x7ff00000ff037424 */ /* 0x000fd600078e00ff */
[----:B------:R-:W-:Y:S05]  /*01c0*/  @!P0 BRA `(.L_x_5) ;  /* 0x0000000800808947 */ /* 0x000fea0003800000 */
[----:B------:R-:W-:Y:S01]  /*01d0*/  ISETP.GE.AND P0, PT, R7, 0x3c000000, PT ;  /* 0x3c0000000700780c */ /* 0x000fe20003f06270 */
[----:B------:R-:W-:Y:S01]  /*01e0*/  BSSY.RECONVERGENT B1, `(.L_x_6) ;  /* 0x0000043000017945 */ /* 0x000fe20003800200 */
[----:B------:R-:W-:-:S11]  /*01f0*/  IMAD.MOV.U32 R3, RZ, RZ, R7 ;  /* 0x000000ffff037224 */ /* 0x000fd600078e0007 */
[----:B------:R-:W-:Y:S05]  /*0200*/  @!P0 BRA `(.L_x_7) ;  /* 0x0000000400008947 */ /* 0x000fea0003800000 */
[----:B------:R-:W-:Y:S01]  /*0210*/  VIADD R23, R7, 0x100000 ;  /* 0x0010000007177836 */ /* 0x000fe20000000000 */
[----:B------:R-:W0:Y:S01]  /*0220*/  LDCU.64 UR6, c[0x4][URZ] ;  /* 0x01000000ff0677ac */ /* 0x000e220008000a00 */
[----:B------:R-:W-:-:S04]  /*0230*/  IMAD.MOV.U32 R22, RZ, RZ, R6 ;  /* 0x000000ffff167224 */ /* 0x000fc800078e0006 */
[----:B------:R-:W1:Y:S02]  /*0240*/  F2I.S64.F64 R24, R22 ;  /* 0x0000001600187311 */ /* 0x000e640000301900 */
[----:B-1----:R-:W-:-:S05]  /*0250*/  IMAD.SHL.U32 R28, R24, 0x40, RZ ;  /* 0x00000040181c7824 */ /* 0x002fca00078e00ff */
[----:B------:R-:W-:-:S04]  /*0260*/  LOP3.LUT R28, R28, 0x40, RZ, 0xc0, !PT ;  /* 0x000000401c1c7812 */ /* 0x000fc800078ec0ff */
[----:B0-----:R-:W-:-:S05]  /*0270*/  IADD3 R28, P0, PT, R28, UR6, RZ ;  /* 0x000000061c1c7c10 */ /* 0x001fca000ff1e0ff */
[----:B------:R-:W-:-:S05]  /*0280*/  IMAD.X R29, RZ, RZ, UR7, P0 ;  /* 0x00000007ff1d7e24 */ /* 0x000fca00080e06ff */
[----:B------:R-:W2:Y:S04]  /*0290*/  LDG.E.128.CONSTANT R8, desc[UR4][R28.64] ;  /* 0x000000041c087981 */ /* 0x000ea8000c1e9d00 */
[----:B------:R-:W3:Y:S04]  /*02a0*/  LDG.E.128.CONSTANT R12, desc[UR4][R28.64+0x10] ;  /* 0x000010041c0c7981 */ /* 0x000ee8000c1e9d00 */
[----:B------:R-:W4:Y:S01]  /*02b0*/  LDG.E.128.CONSTANT R16, desc[UR4][R28.64+0x20] ;  /* 0x000020041c107981 */ /* 0x000f22000c1e9d00 */
[----:B------:R-:W0:Y:S01]  /*02c0*/  FRND.F64 R26, R22 ;  /* 0x00000016001a7313 */ /* 0x000e220000301800 */
[----:B------:R-:W-:Y:S01]  /*02d0*/  UMOV UR6, 0x33145c07 ;  /* 0x33145c0700067882 */ /* 0x000fe20000000000 */
[----:B------:R-:W-:Y:S01]  /*02e0*/  UMOV UR7, 0x3ca1a626 ;  /* 0x3ca1a62600077882 */ /* 0x000fe20000000000 */
[----:B------:R-:W-:Y:S01]  /*02f0*/  LOP3.LUT R2, R24, 0x1, RZ, 0xc0, !PT ;  /* 0x0000000118027812 */ /* 0x000fe200078ec0ff */
[----:B------:R-:W-:Y:S03]  /*0300*/  BSSY.RECONVERGENT B2, `(.L_x_7) ;  /* 0x0000030000027945 */ /* 0x000fe60003800200 */
[----:B------:R-:W-:-:S02]  /*0310*/  ISETP.NE.U32.AND P0, PT, R2, 0x1, PT ;  /* 0x000000010200780c */ /* 0x000fc40003f05070 */
[----:B------:R-:W-:Y:S02]  /*0320*/  MOV R2, 0x3da8ff83 ;  /* 0x3da8ff8300027802 */ /* 0x000fe40000000f00 */
[----:B------:R-:W-:Y:S01]  /*0330*/  ISETP.NE.U32.AND.EX P0, PT, RZ, RZ, PT, P0 ;  /* 0x000000ffff00720c */ /* 0x000fe20003f05100 */
[----:B0-----:R-:W-:-:S08]  /*0340*/  DFMA R26, R26, -0.5, R6 ;  /* 0xbfe000001a1a782b */ /* 0x001fd00000000006 */
[----:B------:R-:W-:Y:S01]  /*0350*/  DMUL R6, R26, UR6 ;  /* 0x000000061a067c28 */ /* 0x000fe20008000000 */
[----:B------:R-:W-:Y:S01]  /*0360*/  UMOV UR6, 0x54442d18 ;  /* 0x54442d1800067882 */ /* 0x000fe20000000000 */
[----:B------:R-:W-:-:S06]  /*0370*/  UMOV UR7, 0x400921fb ;  /* 0x400921fb00077882 */ /* 0x000fcc0000000000 */
[----:B------:R-:W-:Y:S01]  /*0380*/  DFMA R6, R26, UR6, R6 ;  /* 0x000000061a067c2b */ /* 0x000fe20008000006 */
[----:B------:R-:W-:Y:S01]  /*0390*/  IMAD.MOV.U32 R26, RZ, RZ, 0x20fd8164 ;  /* 0x20fd8164ff1a7424 */ /* 0x000fe200078e00ff */
[----:B------:R-:W-:-:S04]  /*03a0*/  FSEL R27, -R2, 0.11223486810922622681, !P0 ;  /* 0x3de5db65021b7808 */ /* 0x000fc80004000100 */
[----:B------:R-:W-:Y:S02]  /*03b0*/  FSEL R26, R26, -8.06006814911005101289e+34, !P0 ;  /* 0xf9785eba1a1a7808 */ /* 0x000fe40004000000 */
[----:B------:R-:W-:-:S08]  /*03c0*/  DMUL R22, R6, R6 ;  /* 0x0000000606167228 */ /* 0x000fd00000000000 */
[----:B--2---:R-:W-:-:S08]  /*03d0*/  DFMA R8, R22, R26, R8 ;  /* 0x0000001a1608722b */ /* 0x004fd00000000008 */
[----:B------:R-:W-:-:S08]  /*03e0*/  DFMA R8, R22, R8, R10 ;  /* 0x000000081608722b */ /* 0x000fd0000000000a */
[----:B---3--:R-:W-:-:S08]  /*03f0*/  DFMA R8, R22, R8, R12 ;  /* 0x000000081608722b */ /* 0x008fd0000000000c */
[----:B------:R-:W-:-:S08]  /*0400*/  DFMA R8, R22, R8, R14 ;  /* 0x000000081608722b */ /* 0x000fd0000000000e */
[----:B----4-:R-:W-:-:S08]  /*0410*/  DFMA R8, R22, R8, R16 ;  /* 0x000000081608722b */ /* 0x010fd00000000010 */
[----:B------:R-:W-:-:S08]  /*0420*/  DFMA R8, R22, R8, R18 ;  /* 0x000000081608722b */ /* 0x000fd00000000012 */
[-C--:B------:R-:W-:Y:S02]  /*0430*/  DFMA R6, R6, R8.reuse, R6 ;  /* 0x000000080606722b */ /* 0x080fe40000000006 */
[----:B------:R-:W-:-:S10]  /*0440*/  DFMA R8, R22, R8, 1 ;  /* 0x3ff000001608742b */ /* 0x000fd40000000008 */
[----:B------:R-:W-:Y:S02]  /*0450*/  FSEL R8, R8, R6, !P0 ;  /* 0x0000000608087208 */ /* 0x000fe40004000000 */
[----:B------:R-:W-:Y:S02]  /*0460*/  FSEL R9, R9, R7, !P0 ;  /* 0x0000000709097208 */ /* 0x000fe40004000000 */
[----:B------:R-:W-:-:S04]  /*0470*/  LOP3.LUT P0, RZ, R24, 0x2, RZ, 0xc0, !PT ;  /* 0x0000000218ff7812 */ /* 0x000fc8000780c0ff */
[----:B------:R-:W-:-:S10]  /*0480*/  DADD R6, RZ, -R8 ;  /* 0x00000000ff067229 */ /* 0x000fd40000000808 */
[----:B------:R-:W-:Y:S02]  /*0490*/  FSEL R6, R8, R6, !P0 ;  /* 0x0000000608067208 */ /* 0x000fe40004000000 */
[----:B------:R-:W-:-:S06]  /*04a0*/  FSEL R7, R9, R7, !P0 ;  /* 0x0000000709077208 */ /* 0x000fcc0004000000 */
[----:B------:R-:W-:Y:S01]  /*04b0*/  DMUL R12, R20, R6 ;  /* 0x00000006140c7228 */ /* 0x000fe20000000000 */
[----:B------:R-:W-:-:S07]  /*04c0*/  IMAD.MOV.U32 R6, RZ, RZ, 0x1 ;  /* 0x00000001ff067424 */ /* 0x000fce00078e00ff */
[----:B------:R-:W-:-:S06]  /*04d0*/  DADD R8, -RZ, |R12| ;  /* 0x00000000ff087229 */ /* 0x000fcc000000050c */
[----:B------:R-:W0:Y:S02]  /*04e0*/  MUFU.RCP64H R7, R9 ;  /* 0x0000000900077308 */ /* 0x000e240000001800 */
[----:B0-----:R-:W-:-:S08]  /*04f0*/  DFMA R10, -|R12|, R6, 1 ;  /* 0x3ff000000c0a742b */ /* 0x001fd00000000306 */
[----:B------:R-:W-:-:S08]  /*0500*/  DFMA R10, R10, R10, R10 ;  /* 0x0000000a0a0a722b */ /* 0x000fd0000000000a */
[----:B------:R-:W-:-:S08]  /*0510*/  DFMA R10, R6, R10, R6 ;  /* 0x0000000a060a722b */ /* 0x000fd00000000006 */
[----:B------:R-:W-:-:S08]  /*0520*/  DFMA R6, -|R12|, R10, 1 ;  /* 0x3ff000000c06742b */ /* 0x000fd0000000030a */
[----:B------:R-:W-:-:S08]  /*0530*/  DFMA R6, R10, R6, R10 ;  /* 0x000000060a06722b */ /* 0x000fd0000000000a */
[----:B------:R-:W-:-:S08]  /*0540*/  DMUL R10, R6, UR6 ;  /* 0x00000006060a7c28 */ /* 0x000fd00008000000 */
[----:B------:R-:W-:-:S08]  /*0550*/  DFMA R12, -|R12|, R10, UR6 ;  /* 0x000000060c0c7e2b */ /* 0x000fd0000800030a */
[----:B------:R-:W-:-:S10]  /*0560*/  DFMA R6, R6, R12, R10 ;  /* 0x0000000c0606722b */ /* 0x000fd4000000000a */
[----:B------:R-:W-:-:S05]  /*0570*/  FFMA R2, RZ, R9, R7 ;  /* 0x00000009ff027223 */ /* 0x000fca0000000007 */
[----:B------:R-:W-:-:S13]  /*0580*/  FSETP.GT.AND P0, PT, |R2|, 1.469367938527859385e-39, PT ;  /* 0x001000000200780b */ /* 0x000fda0003f04200 */
[----:B------:R-:W-:Y:S05]  /*0590*/  @P0 BRA `(.L_x_8) ;  /* 0x0000000000180947 */ /* 0x000fea0003800000 */
[----:B------:R-:W-:Y:S01]  /*05a0*/  IMAD.MOV.U32 R2, RZ, RZ, 0x54442d18 ;  /* 0x54442d18ff027424 */ /* 0x000fe200078e00ff */
[----:B------:R-:W-:Y:S01]  /*05b0*/  MOV R28, 0x5e0 ;  /* 0x000005e0001c7802 */ /* 0x000fe20000000f00 */
[----:B------:R-:W-:-:S07]  /*05c0*/  IMAD.MOV.U32 R19, RZ, RZ, 0x400921fb ;  /* 0x400921fbff137424 */ /* 0x000fce00078e00ff */
[----:B------:R-:W-:Y:S05]  /*05d0*/  CALL.REL.NOINC `($__internal_0_$__cuda_sm20_div_rn_f64_full) ;  /* 0x0000000400907944 */ /* 0x000fea0003c00000 */
[----:B------:R-:W-:Y:S02]  /*05e0*/  IMAD.MOV.U32 R6, RZ, RZ, R2 ;  /* 0x000000ffff067224 */ /* 0x000fe400078e0002 */
[----:B------:R-:W-:-:S07]  /*05f0*/  IMAD.MOV.U32 R7, RZ, RZ, R11 ;  /* 0x000000ffff077224 */ /* 0x000fce00078e000b */
.L_x_8:
[----:B------:R-:W-:Y:S05]  /*0600*/  BSYNC.RECONVERGENT B2 ;  /* 0x0000000000027941 */ /* 0x000fea0003800200 */
.L_x_7:
[----:B------:R-:W-:Y:S05]  /*0610*/  BSYNC.RECONVERGENT B1 ;  /* 0x0000000000017941 */ /* 0x000fea0003800200 */
.L_x_6:
[----:B------:R-:W-:Y:S01]  /*0620*/  ISETP.GT.AND P0, PT, R7, 0xfffff, PT ;  /* 0x000fffff0700780c */ /* 0x000fe20003f04270 */
[----:B------:R-:W-:Y:S01]  /*0630*/  IMAD.MOV.U32 R9, RZ, RZ, R7 ;  /* 0x000000ffff097224 */ /* 0x000fe200078e0007 */
[----:B------:R-:W-:Y:S01]  /*0640*/  BSSY.RECONVERGENT B1, `(.L_x_9) ;  /* 0x0000051000017945 */ /* 0x000fe20003800200 */
[----:B------:R-:W-:-:S10]  /*0650*/  IMAD.MOV.U32 R8, RZ, RZ, R6 ;  /* 0x000000ffff087224 */ /* 0x000fd400078e0006 */
[----:B------:R-:W-:-:S10]  /*0660*/  @!P0 DMUL R6, R6, 1.80143985094819840000e+16 ;  /* 0x4350000006068828 */ /* 0x000fd40000000000 */
[----:B------:R-:W-:Y:S02]  /*0670*/  @!P0 IMAD.MOV.U32 R9, RZ, RZ, R7 ;  /* 0x000000ffff098224 */ /* 0x000fe400078e0007 */
[----:B------:R-:W-:Y:S02]  /*0680*/  @!P0 IMAD.MOV.U32 R8, RZ, RZ, R6 ;  /* 0x000000ffff088224 */ /* 0x000fe400078e0006 */
[----:B------:R-:W-:-:S05]  /*0690*/  VIADD R2, R9, 0xffffffff ;  /* 0xffffffff09027836 */ /* 0x000fca0000000000 */
[----:B------:R-:W-:Y:S02]  /*06a0*/  ISETP.GT.U32.AND P1, PT, R2, 0x7feffffe, PT ;  /* 0x7feffffe0200780c */ /* 0x000fe40003f24070 */
[----:B------:R-:W-:Y:S01]  /*06b0*/  MOV R2, 0xfffffc01 ;  /* 0xfffffc0100027802 */ /* 0x000fe20000000f00 */
[----:B------:R-:W-:-:S10]  /*06c0*/  @!P0 IMAD.MOV.U32 R2, RZ, RZ, -0x435 ;  /* 0xfffffbcbff028424 */ /* 0x000fd400078e00ff */
[----:B------:R-:W-:Y:S05]  /*06d0*/  @P1 BRA `(.L_x_10) ;  /* 0x0000000400041947 */ /* 0x000fea0003800000 */
[----:B------:R-:W-:Y:S01]  /*06e0*/  LOP3.LUT R6, R9, 0xfffff, RZ, 0xc0, !PT ;  /* 0x000fffff09067812 */ /* 0x000fe200078ec0ff */
[----:B------:R-:W-:Y:S01]  /*06f0*/  IMAD.MOV.U32 R10, RZ, RZ, RZ ;  /* 0x000000ffff0a7224 */ /* 0x000fe200078e00ff */
[----:B------:R-:W-:Y:S01]  /*0700*/  UMOV UR6, 0x3ae80f1e ;  /* 0x3ae80f1e00067882 */ /* 0x000fe20000000000 */
[----:B------:R-:W-:Y:S01]  /*0710*/  IMAD.MOV.U32 R18, RZ, RZ, -0x748574fc ;  /* 0x8b7a8b04ff127424 */ /* 0x000fe200078e00ff */
[----:B------:R-:W-:Y:S01]  /*0720*/  LOP3.LUT R7, R6, 0x3ff00000, RZ, 0xfc, !PT ;  /* 0x3ff0000006077812 */ /* 0x000fe200078efcff */
[----:B------:R-:W-:Y:S01]  /*0730*/  IMAD.MOV.U32 R6, RZ, RZ, R8 ;  /* 0x000000ffff067224 */ /* 0x000fe200078e0008 */
[----:B------:R-:W-:Y:S01]  /*0740*/  UMOV UR7, 0x3eb1380b ;  /* 0x3eb1380b00077882 */ /* 0x000fe20000000000 */
[----:B------:R-:W-:Y:S01]  /*0750*/  IMAD.MOV.U32 R19, RZ, RZ, 0x3ed0ee25 ;  /* 0x3ed0ee25ff137424 */ /* 0x000fe200078e00ff */
[----:B------:R-:W-:Y:S01]  /*0760*/  ISETP.GE.U32.AND P0, PT, R7, 0x3ff6a09f, PT ;  /* 0x3ff6a09f0700780c */ /* 0x000fe20003f06070 */
[----:B------:R-:W-:Y:S01]  /*0770*/  UMOV UR8, 0x80000000 ;  /* 0x8000000000087882 */ /* 0x000fe20000000000 */
[----:B------:R-:W-:Y:S01]  /*0780*/  LEA.HI R2, R9, R2, RZ, 0xc ;  /* 0x0000000209027211 */ /* 0x000fe200078f60ff */
[----:B------:R-:W-:Y:S01]  /*0790*/  UMOV UR9, 0x43300000 ;  /* 0x4330000000097882 */ /* 0x000fe20000000000 */
[----:B------:R-:W-:-:S09]  /*07a0*/  MOV R21, 0x43300000 ;  /* 0x4330000000157802 */ /* 0x000fd20000000f00 */
[----:B------:R-:W-:Y:S02]  /*07b0*/  @P0 VIADD R11, R7, 0xfff00000 ;  /* 0xfff00000070b0836 */ /* 0x000fe40000000000 */
[----:B------:R-:W-:Y:S02]  /*07c0*/  @P0 VIADD R2, R2, 0x1 ;  /* 0x0000000102020836 */ /* 0x000fe40000000000 */
[----:B------:R-:W-:-:S03]  /*07d0*/  @P0 IMAD.MOV.U32 R7, RZ, RZ, R11 ;  /* 0x000000ffff070224 */ /* 0x000fc600078e000b */
[----:B------:R-:W-:-:S03]  /*07e0*/  LOP3.LUT R20, R2, 0x80000000, RZ, 0x3c, !PT ;  /* 0x8000000002147812 */ /* 0x000fc600078e3cff */
[C---:B------:R-:W-:Y:S02]  /*07f0*/  DADD R16, R6.reuse, 1 ;  /* 0x3ff0000006107429 */ /* 0x040fe40000000000 */
[----:B------:R-:W-:-:S04]  /*0800*/  DADD R6, R6, -1 ;  /* 0xbff0000006067429 */ /* 0x000fc80000000000 */
[----:B------:R-:W0:Y:S02]  /*0810*/  MUFU.RCP64H R11, R17 ;  /* 0x00000011000b7308 */ /* 0x000e240000001800 */
[----:B0-----:R-:W-:-:S08]  /*0820*/  DFMA R12, -R16, R10, 1 ;  /* 0x3ff00000100c742b */ /* 0x001fd0000000010a */
[----:B------:R-:W-:-:S08]  /*0830*/  DFMA R12, R12, R12, R12 ;  /* 0x0000000c0c0c722b */ /* 0x000fd0000000000c */
[----:B------:R-:W-:-:S08]  /*0840*/  DFMA R10, R10, R12, R10 ;  /* 0x0000000c0a0a722b */ /* 0x000fd0000000000a */
[----:B------:R-:W-:-:S08]  /*0850*/  DMUL R12, R6, R10 ;  /* 0x0000000a060c7228 */ /* 0x000fd00000000000 */
[----:B------:R-:W-:-:S08]  /*0860*/  DFMA R12, R6, R10, R12 ;  /* 0x0000000a060c722b */ /* 0x000fd0000000000c */
[----:B------:R-:W-:Y:S02]  /*0870*/  DMUL R14, R12, R12 ;  /* 0x0000000c0c0e7228 */ /* 0x000fe40000000000 */
[----:B------:R-:W-:-:S06]  /*0880*/  DADD R8, R6, -R12 ;  /* 0x0000000006087229 */ /* 0x000fcc000000080c */
[----:B------:R-:W-:Y:S01]  /*0890*/  DFMA R16, R14, UR6, R18 ;  /* 0x000000060e107c2b */ /* 0x000fe20008000012 */
[----:B------:R-:W-:Y:S01]  /*08a0*/  UMOV UR6, 0x9f02676f ;  /* 0x9f02676f00067882 */ /* 0x000fe20000000000 */
[----:B------:R-:W-:Y:S01]  /*08b0*/  UMOV UR7, 0x3ef3b266 ;  /* 0x3ef3b26600077882 */ /* 0x000fe20000000000 */
[----:B------:R-:W-:Y:S02]  /*08c0*/  DADD R18, R8, R8 ;  /* 0x0000000008127229 */ /* 0x000fe40000000008 */
[----:B------:R-:W-:Y:S01]  /*08d0*/  DADD R8, R20, -UR8 ;  /* 0x8000000814087e29 */ /* 0x000fe20008000000 */
[----:B------:R-:W-:Y:S01]  /*08e0*/  UMOV UR8, 0xfefa39ef ;  /* 0xfefa39ef00087882 */ /* 0x000fe20000000000 */
[----:B------:R-:W-:Y:S01]  /*08f0*/  UMOV UR9, 0x3fe62e42 ;  /* 0x3fe62e4200097882 */ /* 0x000fe20000000000 */
[----:B------:R-:W-:Y:S01]  /*0900*/  DFMA R16, R14, R16, UR6 ;  /* 0x000000060e107e2b */ /* 0x000fe20008000010 */
[----:B------:R-:W-:Y:S01]  /*0910*/  UMOV UR6, 0xa9ab0956 ;  /* 0xa9ab095600067882 */ /* 0x000fe20000000000 */
[----:B------:R-:W-:Y:S01]  /*0920*/  UMOV UR7, 0x3f1745cb ;  /* 0x3f1745cb00077882 */ /* 0x000fe20000000000 */
[----:B------:R-:W-:-:S02]  /*0930*/  DFMA R18, R6, -R12, R18 ;  /* 0x8000000c0612722b */ /* 0x000fc40000000012 */
[----:B------:R-:W-:-:S03]  /*0940*/  DFMA R6, R8, UR8, R12 ;  /* 0x0000000808067c2b */ /* 0x000fc6000800000c */
[----:B------:R-:W-:Y:S01]  /*0950*/  DFMA R16, R14, R16, UR6 ;  /* 0x000000060e107e2b */ /* 0x000fe20008000010 */
[----:B------:R-:W-:Y:S01]  /*0960*/  UMOV UR6, 0x2d1b5154 ;  /* 0x2d1b515400067882 */ /* 0x000fe20000000000 */
[----:B------:R-:W-:Y:S01]  /*0970*/  UMOV UR7, 0x3f3c71c7 ;  /* 0x3f3c71c700077882 */ /* 0x000fe20000000000 */
[----:B------:R-:W-:-:S05]  /*0980*/  DMUL R18, R10, R18 ;  /* 0x000000120a127228 */ /* 0x000fca0000000000 */
[----:B------:R-:W-:Y:S01]  /*0990*/  DFMA R16, R14, R16, UR6 ;  /* 0x000000060e107e2b */ /* 0x000fe20008000010 */
[----:B------:R-:W-:Y:S01]  /*09a0*/  UMOV UR6, 0x923be72d ;  /* 0x923be72d00067882 */ /* 0x000fe20000000000 */
[----:B------:R-:W-:-:S06]  /*09b0*/  UMOV UR7, 0x3f624924 ;  /* 0x3f62492400077882 */ /* 0x000fcc0000000000 */
        /* <DEDUP_REMOVED lines=8> */
[----:B------:R-:W-:Y:S02]  /*0a40*/  UMOV UR7, 0x3fe62e42 ;  /* 0x3fe62e4200077882 */ /* 0x000fe40000000000 */
[----:B------:R-:W-:Y:S01]  /*0a50*/  DFMA R20, R8, -UR6, R6 ;  /* 0x8000000608147c2b */ /* 0x000fe20008000006 */
[----:B------:R-:W-:Y:S01]  /*0a60*/  UMOV UR6, 0x3b39803f ;  /* 0x3b39803f00067882 */ /* 0x000fe20000000000 */
[----:B------:R-:W-:Y:S02]  /*0a70*/  UMOV UR7, 0x3c7abc9e ;  /* 0x3c7abc9e00077882 */ /* 0x000fe40000000000 */
[----:B------:R-:W-:-:S04]  /*0a80*/  DMUL R16, R14, R16 ;  /* 0x000000100e107228 */ /* 0x000fc80000000000 */
[----:B------:R-:W-:-:S04]  /*0a90*/  DADD R20, -R12, R20 ;  /* 0x000000000c147229 */ /* 0x000fc80000000114 */
[----:B------:R-:W-:-:S08]  /*0aa0*/  DFMA R16, R12, R16, R18 ;  /* 0x000000100c10722b */ /* 0x000fd00000000012 */
[----:B------:R-:W-:-:S08]  /*0ab0*/  DADD R16, R16, -R20 ;  /* 0x0000000010107229 */ /* 0x000fd00000000814 */
[----:B------:R-:W-:-:S08]  /*0ac0*/  DFMA R16, R8, UR6, R16 ;  /* 0x0000000608107c2b */ /* 0x000fd00008000010 */
[----:B------:R-:W-:Y:S01]  /*0ad0*/  DADD R6, R6, R16 ;  /* 0x0000000006067229 */ /* 0x000fe20000000010 */
[----:B------:R-:W-:Y:S10]  /*0ae0*/  BRA `(.L_x_11) ;  /* 0x0000000000187947 */ /* 0x000ff40003800000 */
.L_x_10:
[----:B------:R-:W-:Y:S01]  /*0af0*/  IMAD.MOV.U32 R8, RZ, RZ, 0x0 ;  /* 0x00000000ff087424 */ /* 0x000fe200078e00ff */
[----:B------:R-:W-:Y:S01]  /*0b00*/  LOP3.LUT P0, RZ, R7, 0x7fffffff, RZ, 0xc0, !PT ;  /* 0x7fffffff07ff7812 */ /* 0x000fe2000780c0ff */
[----:B------:R-:W-:-:S06]  /*0b10*/  IMAD.MOV.U32 R9, RZ, RZ, 0x7ff00000 ;  /* 0x7ff00000ff097424 */ /* 0x000fcc00078e00ff */
[----:B------:R-:W-:-:S10]  /*0b20*/  DFMA R8, R6, R8, +INF ;  /* 0x7ff000000608742b */ /* 0x000fd40000000008 */
[----:B------:R-:W-:Y:S02]  /*0b30*/  FSEL R6, R8, RZ, P0 ;  /* 0x000000ff08067208 */ /* 0x000fe40000000000 */
[----:B------:R-:W-:-:S07]  /*0b40*/  FSEL R7, R9, -QNAN , P0 ;  /* 0xfff0000009077808 */ /* 0x000fce0000000000 */
.L_x_11:
[----:B------:R-:W-:Y:S05]  /*0b50*/  BSYNC.RECONVERGENT B1 ;  /* 0x0000000000017941 */ /* 0x000fea0003800200 */
.L_x_9:
[--C-:B------:R-:W-:Y:S01]  /*0b60*/  DADD R4, -R4, R6.reuse ;  /* 0x0000000004047229 */ /* 0x100fe20000000106 */
[----:B------:R-:W-:Y:S01]  /*0b70*/  ISETP.GE.AND P0, PT, R3, 0x3c000000, PT ;  /* 0x3c0000000300780c */ /* 0x000fe20003f06270 */
[----:B------:R-:W-:-:S10]  /*0b80*/  DADD R6, -RZ, -R6 ;  /* 0x00000000ff067229 */ /* 0x000fd40000000906 */
[----:B------:R-:W-:Y:S02]  /*0b90*/  FSEL R2, R6, R4, !P0 ;  /* 0x0000000406027208 */ /* 0x000fe40004000000 */
[----:B------:R-:W-:Y:S01]  /*0ba0*/  FSEL R3, R7, R5, !P0 ;  /* 0x0000000507037208 */ /* 0x000fe20004000000 */
[----:B------:R-:W-:Y:S06]  /*0bb0*/  BRA `(.L_x_5) ;  /* 0x0000000000047947 */ /* 0x000fec0003800000 */
.L_x_3:
[----:B------:R-:W-:-:S11]  /*0bc0*/  DADD R2, R20, R20 ;  /* 0x0000000014027229 */ /* 0x000fd60000000014 */
.L_x_5:
[----:B------:R-:W-:Y:S05]  /*0bd0*/  BSYNC.RECONVERGENT B0 ;  /* 0x0000000000007941 */ /* 0x000fea0003800200 */
.L_x_2:
[----:B------:R-:W0:Y:S02]  /*0be0*/  LDC.64 R4, c[0x0][0x388] ;  /* 0x0000e200ff047b82 */ /* 0x000e240000000a00 */
[----:B0-----:R-:W-:-:S05]  /*0bf0*/  IMAD.WIDE.U32 R4, R0, 0x8, R4 ;  /* 0x0000000800047825 */ /* 0x001fca00078e0004 */
[----:B------:R-:W-:Y:S01]  /*0c00*/  STG.E.64 desc[UR4][R4.64], R2 ;  /* 0x0000000204007986 */ /* 0x000fe2000c101b04 */
[----:B------:R-:W-:Y:S05]  /*0c10*/  EXIT ;  /* 0x000000000000794d */ /* 0x000fea0003800000 */
        .weak           $__internal_0_$__cuda_sm20_div_rn_f64_full
        .type           $__internal_0_$__cuda_sm20_div_rn_f64_full,@function
        .size           $__internal_0_$__cuda_sm20_div_rn_f64_full,($_Z10vec_lgammaPdS_j$__internal_lgamma_pos - $__internal_0_$__cuda_sm20_div_rn_f64_full)
$__internal_0_$__cuda_sm20_div_rn_f64_full:
[C---:B------:R-:W-:Y:S01]  /*0c20*/  FSETP.GEU.AND P0, PT, |R9|.reuse, 1.469367938527859385e-39, PT ;  /* 0x001000000900780b */ /* 0x040fe20003f0e200 */
[--C-:B------:R-:W-:Y:S01]  /*0c30*/  IMAD.MOV.U32 R12, RZ, RZ, R8.reuse ;  /* 0x000000ffff0c7224 */ /* 0x100fe200078e0008 */
[----:B------:R-:W-:Y:S01]  /*0c40*/  LOP3.LUT R14, R9, 0x800fffff, RZ, 0xc0, !PT ;  /* 0x800fffff090e7812 */ /* 0x000fe200078ec0ff */
[----:B------:R-:W-:Y:S01]  /*0c50*/  IMAD.MOV.U32 R13, RZ, RZ, R9 ;  /* 0x000000ffff0d7224 */ /* 0x000fe200078e0009 */
[----:B------:R-:W-:Y:S01]  /*0c60*/  BSSY.RECONVERGENT B4, `(.L_x_12) ;  /* 0x0000057000047945 */ /* 0x000fe20003800200 */
[----:B------:R-:W-:Y:S01]  /*0c70*/  IMAD.MOV.U32 R11, RZ, RZ, R19 ;  /* 0x000000ffff0b7224 */ /* 0x000fe200078e0013 */
[----:B------:R-:W-:Y:S01]  /*0c80*/  LOP3.LUT R15, R14, 0x3ff00000, RZ, 0xfc, !PT ;  /* 0x3ff000000e0f7812 */ /* 0x000fe200078efcff */
[----:B------:R-:W-:Y:S02]  /*0c90*/  IMAD.MOV.U32 R14, RZ, RZ, R8 ;  /* 0x000000ffff0e7224 */ /* 0x000fe400078e0008 */
[----:B------:R-:W-:Y:S01]  /*0ca0*/  IMAD.MOV.U32 R16, RZ, RZ, 0x1 ;  /* 0x00000001ff107424 */ /* 0x000fe200078e00ff */
[C---:B------:R-:W-:Y:S01]  /*0cb0*/  FSETP.GEU.AND P2, PT, |R11|.reuse, 1.469367938527859385e-39, PT ;  /* 0x001000000b00780b */ /* 0x040fe20003f4e200 */
[----:B------:R-:W-:Y:S01]  /*0cc0*/  IMAD.MOV.U32 R10, RZ, RZ, R2 ;  /* 0x000000ffff0a7224 */ /* 0x000fe200078e0002 */
[----:B------:R-:W-:Y:S01]  /*0cd0*/  LOP3.LUT R26, R11, 0x7ff00000, RZ, 0xc0, !PT ;  /* 0x7ff000000b1a7812 */ /* 0x000fe200078ec0ff */
[----:B------:R-:W-:Y:S01]  /*0ce0*/  @!P0 DMUL R14, R12, 8.98846567431157953865e+307 ;  /* 0x7fe000000c0e8828 */ /* 0x000fe20000000000 */
[----:B------:R-:W-:Y:S01]  /*0cf0*/  IMAD.MOV.U32 R8, RZ, RZ, 0x1ca00000 ;  /* 0x1ca00000ff087424 */ /* 0x000fe200078e00ff */
[----:B------:R-:W-:-:S04]  /*0d00*/  LOP3.LUT R2, R9, 0x7ff00000, RZ, 0xc0, !PT ;  /* 0x7ff0000009027812 */ /* 0x000fc800078ec0ff */
[----:B------:R-:W0:Y:S01]  /*0d10*/  MUFU.RCP64H R17, R15 ;  /* 0x0000000f00117308 */ /* 0x000e220000001800 */
[----:B------:R-:W-:-:S03]  /*0d20*/  ISETP.GE.U32.AND P1, PT, R26, R2, PT ;  /* 0x000000021a00720c */ /* 0x000fc60003f26070 */
[----:B------:R-:W-:Y:S01]  /*0d30*/  @!P2 LOP3.LUT R19, R13, 0x7ff00000, RZ, 0xc0, !PT ;  /* 0x7ff000000d13a812 */ /* 0x000fe200078ec0ff */
[----:B------:R-:W-:Y:S01]  /*0d40*/  @!P2 IMAD.MOV.U32 R24, RZ, RZ, RZ ;  /* 0x000000ffff18a224 */ /* 0x000fe200078e00ff */
[----:B------:R-:W-:Y:S02]  /*0d50*/  @!P0 LOP3.LUT R2, R15, 0x7ff00000, RZ, 0xc0, !PT ;  /* 0x7ff000000f028812 */ /* 0x000fe400078ec0ff */
[----:B------:R-:W-:-:S03]  /*0d60*/  @!P2 ISETP.GE.U32.AND P3, PT, R26, R19, PT ;  /* 0x000000131a00a20c */ /* 0x000fc60003f66070 */
[----:B------:R-:W-:Y:S01]  /*0d70*/  VIADD R27, R2, 0xffffffff ;  /* 0xffffffff021b7836 */ /* 0x000fe20000000000 */
[----:B------:R-:W-:-:S04]  /*0d80*/  @!P2 SEL R9, R8, 0x63400000, !P3 ;  /* 0x634000000809a807 */ /* 0x000fc80005800000 */
[----:B------:R-:W-:Y:S01]  /*0d90*/  @!P2 LOP3.LUT R9, R9, 0x80000000, R11, 0xf8, !PT ;  /* 0x800000000909a812 */ /* 0x000fe200078ef80b */
[----:B0-----:R-:W-:-:S03]  /*0da0*/  DFMA R22, R16, -R14, 1 ;  /* 0x3ff000001016742b */ /* 0x001fc6000000080e */
[----:B------:R-:W-:Y:S01]  /*0db0*/  @!P2 LOP3.LUT R25, R9, 0x100000, RZ, 0xfc, !PT ;  /* 0x001000000919a812 */ /* 0x000fe200078efcff */
[----:B------:R-:W-:-:S04]  /*0dc0*/  IMAD.MOV.U32 R9, RZ, RZ, R26 ;  /* 0x000000ffff097224 */ /* 0x000fc800078e001a */
[----:B------:R-:W-:-:S08]  /*0dd0*/  DFMA R22, R22, R22, R22 ;  /* 0x000000161616722b */ /* 0x000fd00000000016 */
[----:B------:R-:W-:Y:S01]  /*0de0*/  DFMA R22, R16, R22, R16 ;  /* 0x000000161016722b */ /* 0x000fe20000000010 */
[----:B------:R-:W-:Y:S02]  /*0df0*/  SEL R17, R8, 0x63400000, !P1 ;  /* 0x6340000008117807 */ /* 0x000fe40004800000 */
[----:B------:R-:W-:Y:S02]  /*0e00*/  MOV R16, R10 ;  /* 0x0000000a00107202 */ /* 0x000fe40000000f00 */
[----:B------:R-:W-:-:S03]  /*0e10*/  LOP3.LUT R17, R17, 0x800fffff, R11, 0xf8, !PT ;  /* 0x800fffff11117812 */ /* 0x000fc600078ef80b */
[----:B------:R-:W-:-:S03]  /*0e20*/  DFMA R18, R22, -R14, 1 ;  /* 0x3ff000001612742b */ /* 0x000fc6000000080e */
[----:B------:R-:W-:-:S05]  /*0e30*/  @!P2 DFMA R16, R16, 2, -R24 ;  /* 0x400000001010a82b */ /* 0x000fca0000000818 */
[----:B------:R-:W-:-:S05]  /*0e40*/  DFMA R18, R22, R18, R22 ;  /* 0x000000121612722b */ /* 0x000fca0000000016 */
[----:B------:R-:W-:-:S03]  /*0e50*/  @!P2 LOP3.LUT R9, R17, 0x7ff00000, RZ, 0xc0, !PT ;  /* 0x7ff000001109a812 */ /* 0x000fc600078ec0ff */
[----:B------:R-:W-:Y:S02]  /*0e60*/  DMUL R22, R18, R16 ;  /* 0x0000001012167228 */ /* 0x000fe40000000000 */
[----:B------:R-:W-:-:S05]  /*0e70*/  VIADD R24, R9, 0xffffffff ;  /* 0xffffffff09187836 */ /* 0x000fca0000000000 */
[----:B------:R-:W-:Y:S01]  /*0e80*/  ISETP.GT.U32.AND P0, PT, R24, 0x7feffffe, PT ;  /* 0x7feffffe1800780c */ /* 0x000fe20003f04070 */
[----:B------:R-:W-:-:S03]  /*0e90*/  DFMA R24, R22, -R14, R16 ;  /* 0x8000000e1618722b */ /* 0x000fc60000000010 */
[----:B------:R-:W-:-:S05]  /*0ea0*/  ISETP.GT.U32.OR P0, PT, R27, 0x7feffffe, P0 ;  /* 0x7feffffe1b00780c */ /* 0x000fca0000704470 */
[----:B------:R-:W-:-:S08]  /*0eb0*/  DFMA R24, R18, R24, R22 ;  /* 0x000000181218722b */ /* 0x000fd00000000016 */
[----:B------:R-:W-:Y:S05]  /*0ec0*/  @P0 BRA `(.L_x_13) ;  /* 0x00000000006c0947 */ /* 0x000fea0003800000 */
[----:B------:R-:W-:-:S04]  /*0ed0*/  LOP3.LUT R9, R13, 0x7ff00000, RZ, 0xc0, !PT ;  /* 0x7ff000000d097812 */ /* 0x000fc800078ec0ff */
[CC--:B------:R-:W-:Y:S02]  /*0ee0*/  VIADDMNMX R2, R26.reuse, -R9.reuse, 0xb9600000, !PT ;  /* 0xb96000001a027446 */ /* 0x0c0fe40007800909 */
[----:B------:R-:W-:Y:S02]  /*0ef0*/  ISETP.GE.U32.AND P0, PT, R26, R9, PT ;  /* 0x000000091a00720c */ /* 0x000fe40003f06070 */
[----:B------:R-:W-:Y:S02]  /*0f00*/  VIMNMX R2, PT, PT, R2, 0x46a00000, PT ;  /* 0x46a0000002027848 */ /* 0x000fe40003fe0100 */
[----:B------:R-:W-:Y:S01]  /*0f10*/  SEL R9, R8, 0x63400000, !P0 ;  /* 0x6340000008097807 */ /* 0x000fe20004000000 */
[----:B------:R-:W-:-:S04]  /*0f20*/  IMAD.MOV.U32 R8, RZ, RZ, RZ ;  /* 0x000000ffff087224 */ /* 0x000fc800078e00ff */
[----:B------:R-:W-:-:S04]  /*0f30*/  IMAD.IADD R2, R2, 0x1, -R9 ;  /* 0x0000000102027824 */ /* 0x000fc800078e0a09 */
[----:B------:R-:W-:-:S06]  /*0f40*/  VIADD R9, R2, 0x7fe00000 ;  /* 0x7fe0000002097836 */ /* 0x000fcc0000000000 */
[----:B------:R-:W-:-:S10]  /*0f50*/  DMUL R18, R24, R8 ;  /* 0x0000000818127228 */ /* 0x000fd40000000000 */
[----:B------:R-:W-:-:S13]  /*0f60*/  FSETP.GTU.AND P0, PT, |R19|, 1.469367938527859385e-39, PT ;  /* 0x001000001300780b */ /* 0x000fda0003f0c200 */
[----:B------:R-:W-:Y:S05]  /*0f70*/  @P0 BRA `(.L_x_14) ;  /* 0x0000000000940947 */ /* 0x000fea0003800000 */
[----:B------:R-:W-:Y:S01]  /*0f80*/  DFMA R14, R24, -R14, R16 ;  /* 0x8000000e180e722b */ /* 0x000fe20000000010 */
[----:B------:R-:W-:-:S09]  /*0f90*/  IMAD.MOV.U32 R10, RZ, RZ, RZ ;  /* 0x000000ffff0a7224 */ /* 0x000fd200078e00ff */
[C---:B------:R-:W-:Y:S02]  /*0fa0*/  FSETP.NEU.AND P0, PT, R15.reuse, RZ, PT ;  /* 0x000000ff0f00720b */ /* 0x040fe40003f0d000 */
[----:B------:R-:W-:-:S04]  /*0fb0*/  LOP3.LUT R13, R15, 0x80000000, R13, 0x48, !PT ;  /* 0x800000000f0d7812 */ /* 0x000fc800078e480d */
[----:B------:R-:W-:-:S07]  /*0fc0*/  LOP3.LUT R11, R13, R9, RZ, 0xfc, !PT ;  /* 0x000000090d0b7212 */ /* 0x000fce00078efcff */
[----:B------:R-:W-:Y:S05]  /*0fd0*/  @!P0 BRA `(.L_x_14) ;  /* 0x00000000007c8947 */ /* 0x000fea0003800000 */
[----:B------:R-:W-:Y:S01]  /*0fe0*/  IMAD.MOV R9, RZ, RZ, -R2 ;  /* 0x000000ffff097224 */ /* 0x000fe200078e0a02 */
[----:B------:R-:W-:Y:S01]  /*0ff0*/  MOV R8, RZ ;  /* 0x000000ff00087202 */ /* 0x000fe20000000f00 */
[----:B------:R-:W-:-:S05]  /*1000*/  DMUL.RP R10, R24, R10 ;  /* 0x0000000a180a7228 */ /* 0x000fca0000008000 */
[----:B------:R-:W-:-:S05]  /*1010*/  DFMA R8, R18, -R8, R24 ;  /* 0x800000081208722b */ /* 0x000fca0000000018 */
[----:B------:R-:W-:Y:S02]  /*1020*/  LOP3.LUT R13, R11, R13, RZ, 0x3c, !PT ;  /* 0x0000000d0b0d7212 */ /* 0x000fe400078e3cff */
[----:B------:R-:W-:-:S04]  /*1030*/  IADD3 R8, PT, PT, -R2, -0x43300000, RZ ;  /* 0xbcd0000002087810 */ /* 0x000fc80007ffe1ff */
[----:B------:R-:W-:-:S04]  /*1040*/  FSETP.NEU.AND P0, PT, |R9|, R8, PT ;  /* 0x000000080900720b */ /* 0x000fc80003f0d200 */
[----:B------:R-:W-:Y:S02]  /*1050*/  FSEL R18, R10, R18, !P0 ;  /* 0x000000120a127208 */ /* 0x000fe40004000000 */
[----:B------:R-:W-:Y:S01]  /*1060*/  FSEL R19, R13, R19, !P0 ;  /* 0x000000130d137208 */ /* 0x000fe20004000000 */
[----:B------:R-:W-:Y:S06]  /*1070*/  BRA `(.L_x_14) ;  /* 0x0000000000547947 */ /* 0x000fec0003800000 */
.L_x_13:
[----:B------:R-:W-:-:S14]  /*1080*/  DSETP.NAN.AND P0, PT, R10, R10, PT ;  /* 0x0000000a0a00722a */ /* 0x000fdc0003f08000 */
[----:B------:R-:W-:Y:S05]  /*1090*/  @P0 BRA `(.L_x_15) ;  /* 0x0000000000440947 */ /* 0x000fea0003800000 */
[----:B------:R-:W-:-:S14]  /*10a0*/  DSETP.NAN.AND P0, PT, R12, R12, PT ;  /* 0x0000000c0c00722a */ /* 0x000fdc0003f08000 */
[----:B------:R-:W-:Y:S05]  /*10b0*/  @P0 BRA `(.L_x_16) ;  /* 0x0000000000300947 */ /* 0x000fea0003800000 */
[----:B------:R-:W-:Y:S01]  /*10c0*/  ISETP.NE.AND P0, PT, R9, R2, PT ;  /* 0x000000020900720c */ /* 0x000fe20003f05270 */
[----:B------:R-:W-:Y:S02]  /*10d0*/  IMAD.MOV.U32 R18, RZ, RZ, 0x0 ;  /* 0x00000000ff127424 */ /* 0x000fe400078e00ff */
[----:B------:R-:W-:-:S10]  /*10e0*/  IMAD.MOV.U32 R19, RZ, RZ, -0x80000 ;  /* 0xfff80000ff137424 */ /* 0x000fd400078e00ff */
[----:B------:R-:W-:Y:S05]  /*10f0*/  @!P0 BRA `(.L_x_14) ;  /* 0x0000000000348947 */ /* 0x000fea0003800000 */
[----:B------:R-:W-:Y:S02]  /*1100*/  ISETP.NE.AND P0, PT, R9, 0x7ff00000, PT ;  /* 0x7ff000000900780c */ /* 0x000fe40003f05270 */
[----:B------:R-:W-:Y:S02]  /*1110*/  LOP3.LUT R19, R11, 0x80000000, R13, 0x48, !PT ;  /* 0x800000000b137812 */ /* 0x000fe400078e480d */
[----:B------:R-:W-:-:S13]  /*1120*/  ISETP.EQ.OR P0, PT, R2, RZ, !P0 ;  /* 0x000000ff0200720c */ /* 0x000fda0004702670 */
[----:B------:R-:W-:Y:S01]  /*1130*/  @P0 LOP3.LUT R2, R19, 0x7ff00000, RZ, 0xfc, !PT ;  /* 0x7ff0000013020812 */ /* 0x000fe200078efcff */
[----:B------:R-:W-:Y:S02]  /*1140*/  @!P0 IMAD.MOV.U32 R18, RZ, RZ, RZ ;  /* 0x000000ffff128224 */ /* 0x000fe400078e00ff */
[----:B------:R-:W-:Y:S02]  /*1150*/  @P0 IMAD.MOV.U32 R18, RZ, RZ, RZ ;  /* 0x000000ffff120224 */ /* 0x000fe400078e00ff */
[----:B------:R-:W-:Y:S01]  /*1160*/  @P0 IMAD.MOV.U32 R19, RZ, RZ, R2 ;  /* 0x000000ffff130224 */ /* 0x000fe200078e0002 */
[----:B------:R-:W-:Y:S06]  /*1170*/  BRA `(.L_x_14) ;  /* 0x0000000000147947 */ /* 0x000fec0003800000 */
.L_x_16:
[----:B------:R-:W-:Y:S01]  /*1180*/  LOP3.LUT R19, R13, 0x80000, RZ, 0xfc, !PT ;  /* 0x000800000d137812 */ /* 0x000fe200078efcff */
[----:B------:R-:W-:Y:S01]  /*1190*/  IMAD.MOV.U32 R18, RZ, RZ, R12 ;  /* 0x000000ffff127224 */ /* 0x000fe200078e000c */
[----:B------:R-:W-:Y:S06]  /*11a0*/  BRA `(.L_x_14) ;  /* 0x0000000000087947 */ /* 0x000fec0003800000 */
.L_x_15:
[----:B------:R-:W-:Y:S01]  /*11b0*/  LOP3.LUT R19, R11, 0x80000, RZ, 0xfc, !PT ;  /* 0x000800000b137812 */ /* 0x000fe200078efcff */
[----:B------:R-:W-:-:S07]  /*11c0*/  IMAD.MOV.U32 R18, RZ, RZ, R10 ;  /* 0x000000ffff127224 */ /* 0x000fce00078e000a */
.L_x_14:
[----:B------:R-:W-:Y:S05]  /*11d0*/  BSYNC.RECONVERGENT B4 ;  /* 0x0000000000047941 */ /* 0x000fea0003800200 */
.L_x_12:
[----:B------:R-:W-:Y:S01]  /*11e0*/  IMAD.MOV.U32 R29, RZ, RZ, 0x0 ;  /* 0x00000000ff1d7424 */ /* 0x000fe200078e00ff */
[----:B------:R-:W-:Y:S01]  /*11f0*/  MOV R8, R18 ;  /* 0x0000001200087202 */ /* 0x000fe20000000f00 */
[----:B------:R-:W-:Y:S02]  /*1200*/  IMAD.MOV.U32 R2, RZ, RZ, R18 ;  /* 0x000000ffff027224 */ /* 0x000fe400078e0012 */
[--C-:B------:R-:W-:Y:S02]  /*1210*/  IMAD.MOV.U32 R11, RZ, RZ, R19.reuse ;  /* 0x000000ffff0b7224 */ /* 0x100fe400078e0013 */
[----:B------:R-:W-:Y:S01]  /*1220*/  IMAD.MOV.U32 R9, RZ, RZ, R19 ;  /* 0x000000ffff097224 */ /* 0x000fe200078e0013 */
[----:B------:R-:W-:Y:S06]  /*1230*/  RET.REL.NODEC R28 `(_Z10vec_lgammaPdS_j) ;  /* 0xffffffec1c707950 */ /* 0x000fec0003c3ffff */
        .type           $_Z10vec_lgammaPdS_j$__internal_lgamma_pos,@function
        .size           $_Z10vec_lgammaPdS_j$__internal_lgamma_pos,(.L_x_32 - $_Z10vec_lgammaPdS_j$__internal_lgamma_pos)
$_Z10vec_lgammaPdS_j$__internal_lgamma_pos:
[----:B------:R-:W-:Y:S01]  /*1240*/  ISETP.GE.AND P0, PT, R7, 0x40080000, PT ;  /* 0x400800000700780c */ /* 0x000fe20003f06270 */
[----:B------:R-:W-:-:S12]  /*1250*/  BSSY.RECONVERGENT B2, `(.L_x_17) ;  /* 0x00001b8000027945 */ /* 0x000fd80003800200 */
[----:B------:R-:W-:Y:S05]  /*1260*/  @!P0 BRA `(.L_x_18) ;  /* 0x0000000800c88947 */ /* 0x000fea0003800000 */
[----:B------:R-:W-:-:S13]  /*1270*/  ISETP.GE.U32.AND P0, PT, R7, 0x40200000, PT ;  /* 0x402000000700780c */ /* 0x000fda0003f06070 */
[----:B------:R-:W-:Y:S05]  /*1280*/  @!P0 BRA `(.L_x_19) ;  /* 0x0000000400ac8947 */ /* 0x000fea0003800000 */
[----:B------:R-:W-:Y:S01]  /*1290*/  ISETP.GT.U32.AND P0, PT, R7, 0x7fefffff, PT ;  /* 0x7fefffff0700780c */ /* 0x000fe20003f04070 */
[----:B------:R-:W-:-:S12]  /*12a0*/  BSSY.RECONVERGENT B3, `(.L_x_20) ;  /* 0x0000046000037945 */ /* 0x000fd80003800200 */
[----:B------:R-:W-:Y:S05]  /*12b0*/  @P0 BRA `(.L_x_21) ;  /* 0x0000000400040947 */ /* 0x000fea0003800000 */
[----:B------:R-:W-:Y:S01]  /*12c0*/  LOP3.LUT R2, R7, 0xfffff, RZ, 0xc0, !PT ;  /* 0x000fffff07027812 */ /* 0x000fe200078ec0ff */
[----:B------:R-:W-:Y:S01]  /*12d0*/  IMAD.MOV.U32 R4, RZ, RZ, R6 ;  /* 0x000000ffff047224 */ /* 0x000fe200078e0006 */
[----:B------:R-:W-:Y:S01]  /*12e0*/  UMOV UR6, 0x3ae80f1e ;  /* 0x3ae80f1e00067882 */ /* 0x000fe20000000000 */
[----:B------:R-:W-:Y:S01]  /*12f0*/  IMAD.MOV.U32 R8, RZ, RZ, RZ ;  /* 0x000000ffff087224 */ /* 0x000fe200078e00ff */
[----:B------:R-:W-:Y:S01]  /*1300*/  LOP3.LUT R5, R2, 0x3ff00000, RZ, 0xfc, !PT ;  /* 0x3ff0000002057812 */ /* 0x000fe200078efcff */
[----:B------:R-:W-:Y:S01]  /*1310*/  IMAD.MOV.U32 R16, RZ, RZ, -0x748574fc ;  /* 0x8b7a8b04ff107424 */ /* 0x000fe200078e00ff */
[----:B------:R-:W-:Y:S01]  /*1320*/  UMOV UR7, 0x3eb1380b ;  /* 0x3eb1380b00077882 */ /* 0x000fe20000000000 */
[----:B------:R-:W-:Y:S01]  /*1330*/  IMAD.MOV.U32 R17, RZ, RZ, 0x3ed0ee25 ;  /* 0x3ed0ee25ff117424 */ /* 0x000fe200078e00ff */
[----:B------:R-:W-:Y:S01]  /*1340*/  ISETP.GE.U32.AND P0, PT, R5, 0x3ff6a09f, PT ;  /* 0x3ff6a09f0500780c */ /* 0x000fe20003f06070 */
[----:B------:R-:W-:Y:S01]  /*1350*/  IMAD.MOV.U32 R23, RZ, RZ, 0x43300000 ;  /* 0x43300000ff177424 */ /* 0x000fe200078e00ff */
[----:B------:R-:W-:Y:S01]  /*1360*/  LEA.HI R22, R7, 0xfffffc01, RZ, 0xc ;  /* 0xfffffc0107167811 */ /* 0x000fe200078f60ff */
[----:B------:R-:W-:Y:S01]  /*1370*/  UMOV UR8, 0x80000000 ;  /* 0x8000000000087882 */ /* 0x000fe20000000000 */
[----:B------:R-:W-:-:S09]  /*1380*/  UMOV UR9, 0x43300000 ;  /* 0x4330000000097882 */ /* 0x000fd20000000000 */
[----:B------:R-:W-:Y:S01]  /*1390*/  @P0 VIADD R9, R5, 0xfff00000 ;  /* 0xfff0000005090836 */ /* 0x000fe20000000000 */
[----:B------:R-:W-:-:S03]  /*13a0*/  @P0 LEA.HI R22, R7, 0xfffffc02, RZ, 0xc ;  /* 0xfffffc0207160811 */ /* 0x000fc600078f60ff */
[----:B------:R-:W-:Y:S01]  /*13b0*/  @P0 IMAD.MOV.U32 R5, RZ, RZ, R9 ;  /* 0x000000ffff050224 */ /* 0x000fe200078e0009 */
[----:B------:R-:W-:-:S05]  /*13c0*/  LOP3.LUT R22, R22, 0x80000000, RZ, 0x3c, !PT ;  /* 0x8000000016167812 */ /* 0x000fca00078e3cff */
        /* <DEDUP_REMOVED lines=13> */
[----:B------:R-:W-:-:S05]  /*14a0*/  DADD R18, R18, R18 ;  /* 0x0000000012127229 */ /* 0x000fca0000000012 */
        /* <DEDUP_REMOVED lines=11> */
[----:B------:R-:W-:Y:S01]  /*1560*/  UMOV UR7, 0x3f899999 ;  /* 0x3f89999900077882 */ /* 0x000fe20000000000 */
[----:B------:R-:W-:Y:S01]  /*1570*/  DADD R14, R22, -UR8 ;  /* 0x80000008160e7e29 */ /* 0x000fe20008000000 */
[----:B------:R-:W-:Y:S01]  /*1580*/  UMOV UR8, 0xfefa39ef ;  /* 0xfefa39ef00087882 */ /* 0x000fe20000000000 */
[----:B------:R-:W-:Y:S01]  /*1590*/  UMOV UR9, 0x3fe62e42 ;  /* 0x3fe62e4200097882 */ /* 0x000fe20000000000 */
[----:B------:R-:W-:Y:S02]  /*15a0*/  DFMA R22, R4, -R10, R18 ;  /* 0x8000000a0416722b */ /* 0x000fe40000000012 */
[----:B------:R-:W-:Y:S01]  /*15b0*/  DFMA R16, R12, R16, UR6 ;  /* 0x000000060c107e2b */ /* 0x000fe20008000010 */
[----:B------:R-:W-:Y:S01]  /*15c0*/  UMOV UR6, 0x55555554 ;  /* 0x5555555400067882 */ /* 0x000fe20000000000 */
[----:B------:R-:W-:Y:S01]  /*15d0*/  UMOV UR7, 0x3fb55555 ;  /* 0x3fb5555500077882 */ /* 0x000fe20000000000 */
[----:B------:R-:W-:-:S03]  /*15e0*/  DFMA R4, R14, UR8, R10 ;  /* 0x000000080e047c2b */ /* 0x000fc6000800000a */
[----:B------:R-:W-:Y:S02]  /*15f0*/  DMUL R22, R8, R22 ;  /* 0x0000001608167228 */ /* 0x000fe40000000000 */
        /* <DEDUP_REMOVED lines=13> */
.L_x_21:
[----:B------:R-:W-:Y:S01]  /*16d0*/  MOV R4, 0x0 ;  /* 0x0000000000047802 */ /* 0x000fe20000000f00 */
[----:B------:R-:W-:-:S06]  /*16e0*/  IMAD.MOV.U32 R5, RZ, RZ, 0x7ff00000 ;  /* 0x7ff00000ff057424 */ /* 0x000fcc00078e00ff */
[----:B------:R-:W-:-:S11]  /*16f0*/  DFMA R4, R6, R4, +INF ;  /* 0x7ff000000604742b */ /* 0x000fd60000000004 */
.L_x_22:
[----:B------:R-:W-:Y:S05]  /*1700*/  BSYNC.RECONVERGENT B3 ;  /* 0x0000000000037941 */ /* 0x000fea0003800200 */
.L_x_20:
[----:B------:R-:W0:Y:S01]  /*1710*/  MUFU.RCP64H R9, R7 ;  /* 0x0000000700097308 */ /* 0x000e220000001800 */
[----:B------:R-:W-:Y:S01]  /*1720*/  IMAD.MOV.U32 R8, RZ, RZ, RZ ;  /* 0x000000ffff087224 */ /* 0x000fe200078e00ff */
[----:B------:R-:W-:Y:S01]  /*1730*/  UMOV UR6, 0x34783f9 ;  /* 0x034783f900067882 */ /* 0x000fe20000000000 */
[----:B------:R-:W-:Y:S01]  /*1740*/  IMAD.MOV.U32 R12, RZ, RZ, -0x6d8c7041 ;  /* 0x92738fbfff0c7424 */ /* 0x000fe200078e00ff */
[----:B------:R-:W-:Y:S01]  /*1750*/  UMOV UR7, 0x3f5ac321 ;  /* 0x3f5ac32100077882 */ /* 0x000fe20000000000 */
[----:B------:R-:W-:Y:S01]  /*1760*/  IMAD.MOV.U32 R13, RZ, RZ, 0x3f4b68b9 ;  /* 0x3f4b68b9ff0d7424 */ /* 0x000fe200078e00ff */
[C---:B------:R-:W-:Y:S01]  /*1770*/  DSETP.NEU.AND P0, PT, R6.reuse, +INF , PT ;  /* 0x7ff000000600742a */ /* 0x040fe20003f0d000 */
[----:B------:R-:W-:Y:S01]  /*1780*/  VIADD R5, R5, 0xfff00000 ;  /* 0xfff0000005057836 */ /* 0x000fe20000000000 */
[----:B0-----:R-:W-:-:S08]  /*1790*/  DFMA R10, -R6, R8, 1 ;  /* 0x3ff00000060a742b */ /* 0x001fd00000000108 */
[----:B------:R-:W-:-:S08]  /*17a0*/  DFMA R10, R10, R10, R10 ;  /* 0x0000000a0a0a722b */ /* 0x000fd0000000000a */
[----:B------:R-:W-:-:S08]  /*17b0*/  DFMA R8, R8, R10, R8 ;  /* 0x0000000a0808722b */ /* 0x000fd00000000008 */
[----:B------:R-:W-:-:S08]  /*17c0*/  DMUL R10, R8, R8 ;  /* 0x00000008080a7228 */ /* 0x000fd00000000000 */
[----:B------:R-:W-:Y:S01]  /*17d0*/  DFMA R12, R10, -UR6, R12 ;  /* 0x800000060a0c7c2b */ /* 0x000fe2000800000c */
[----:B------:R-:W-:Y:S01]  /*17e0*/  UMOV UR6, 0x1e4f7b8c ;  /* 0x1e4f7b8c00067882 */ /* 0x000fe20000000000 */
[----:B------:R-:W-:-:S06]  /*17f0*/  UMOV UR7, 0x3f4380d0 ;  /* 0x3f4380d000077882 */ /* 0x000fcc0000000000 */
[----:B------:R-:W-:Y:S01]  /*1800*/  DFMA R12, R10, R12, -UR6 ;  /* 0x800000060a0c7e2b */ /* 0x000fe2000800000c */
[----:B------:R-:W-:Y:S01]  /*1810*/  UMOV UR6, 0xa29f7264 ;  /* 0xa29f726400067882 */ /* 0x000fe20000000000 */
[----:B------:R-:W-:-:S06]  /*1820*/  UMOV UR7, 0x3f4a019f ;  /* 0x3f4a019f00077882 */ /* 0x000fcc0000000000 */
[----:B------:R-:W-:Y:S01]  /*1830*/  DFMA R12, R10, R12, UR6 ;  /* 0x000000060a0c7e2b */ /* 0x000fe2000800000c */
[----:B------:R-:W-:Y:S01]  /*1840*/  UMOV UR6, 0x16b2acec ;  /* 0x16b2acec00067882 */ /* 0x000fe20000000000 */
[----:B------:R-:W-:-:S06]  /*1850*/  UMOV UR7, 0x3f66c16c ;  /* 0x3f66c16c00077882 */ /* 0x000fcc0000000000 */
[----:B------:R-:W-:Y:S01]  /*1860*/  DFMA R12, R10, R12, -UR6 ;  /* 0x800000060a0c7e2b */ /* 0x000fe2000800000c */
[----:B------:R-:W-:Y:S01]  /*1870*/  UMOV UR6, 0x55555545 ;  /* 0x5555554500067882 */ /* 0x000fe20000000000 */
[----:B------:R-:W-:-:S06]  /*1880*/  UMOV UR7, 0x3fb55555 ;  /* 0x3fb5555500077882 */ /* 0x000fcc0000000000 */
[----:B------:R-:W-:Y:S01]  /*1890*/  DFMA R12, R10, R12, UR6 ;  /* 0x000000060a0c7e2b */ /* 0x000fe2000800000c */
[----:B------:R-:W-:Y:S01]  /*18a0*/  UMOV UR6, 0xc864beae ;  /* 0xc864beae00067882 */ /* 0x000fe20000000000 */
[----:B------:R-:W-:Y:S01]  /*18b0*/  UMOV UR7, 0x3fed67f1 ;  /* 0x3fed67f100077882 */ /* 0x000fe20000000000 */
[----:B------:R-:W-:-:S05]  /*18c0*/  DADD R10, R6, -0.5 ;  /* 0xbfe00000060a7429 */ /* 0x000fca0000000000 */
[----:B------:R-:W-:-:S03]  /*18d0*/  DFMA R12, R8, R12, UR6 ;  /* 0x00000006080c7e2b */ /* 0x000fc6000800000c */
[----:B------:R-:W-:-:S05]  /*18e0*/  DFMA R8, R4, R10, -R6 ;  /* 0x0000000a0408722b */ /* 0x000fca0000000806 */
[----:B------:R-:W-:-:S08]  /*18f0*/  DFMA R12, R4, R10, R12 ;  /* 0x0000000a040c722b */ /* 0x000fd0000000000c */
[----:B------:R-:W-:-:S10]  /*1900*/  DADD R8, R12, R8 ;  /* 0x000000000c087229 */ /* 0x000fd40000000008 */
[----:B------:R-:W-:Y:S02]  /*1910*/  FSEL R4, R8, RZ, P0 ;  /* 0x000000ff08047208 */ /* 0x000fe40000000000 */
[----:B------:R-:W-:Y:S01]  /*1920*/  FSEL R5, R9, +QNAN , P0 ;  /* 0x7ff0000009057808 */ /* 0x000fe20000000000 */
[----:B------:R-:W-:Y:S06]  /*1930*/  BRA `(.L_x_23) ;  /* 0x0000001400247947 */ /* 0x000fec0003800000 */
.L_x_19:
[----:B------:R-:W-:Y:S01]  /*1940*/  DADD R4, R6, -3 ;  /* 0xc008000006047429 */ /* 0x000fe20000000000 */
[----:B------:R-:W-:Y:S01]  /*1950*/  UMOV UR6, 0xbe189fe ;  /* 0x0be189fe00067882 */ /* 0x000fe20000000000 */
[----:B------:R-:W-:Y:S01]  /*1960*/  UMOV UR7, 0x408ff62e ;  /* 0x408ff62e00077882 */ /* 0x000fe20000000000 */
[----:B------:R-:W-:Y:S01]  /*1970*/  IMAD.MOV.U32 R12, RZ, RZ, 0x30207ef3 ;  /* 0x30207ef3ff0c7424 */ /* 0x000fe200078e00ff */
[----:B------:R-:W-:Y:S01]  /*1980*/  BSSY.RECONVERGENT B3, `(.L_x_24) ;  /* 0x000003e000037945 */ /* 0x000fe20003800200 */
[----:B------:R-:W-:-:S03]  /*1990*/  IMAD.MOV.U32 R13, RZ, RZ, 0x41122b77 ;  /* 0x41122b77ff0d7424 */ /* 0x000fc600078e00ff */
[----:B------:R-:W-:Y:S01]  /*19a0*/  DADD R8, R4, -UR6 ;  /* 0x8000000604087e29 */ /* 0x000fe20008000000 */
[----:B------:R-:W-:Y:S01]  /*19b0*/  UMOV UR6, 0xce10c93f ;  /* 0xce10c93f00067882 */ /* 0x000fe20000000000 */
[----:B------:R-:W-:-:S06]  /*19c0*/  UMOV UR7, 0x410074fa ;  /* 0x410074fa00077882 */ /* 0x000fcc0000000000 */
[----:B------:R-:W-:Y:S01]  /*19d0*/  DFMA R8, R4, R8, -UR6 ;  /* 0x8000000604087e2b */ /* 0x000fe20008000008 */
        /* <DEDUP_REMOVED lines=14> */
[C---:B------:R-:W-:Y:S01]  /*1ac0*/  DFMA R10, R4.reuse, R8, -UR6 ;  /* 0x80000006040a7e2b */ /* 0x040fe20008000008 */
[----:B------:R-:W-:Y:S01]  /*1ad0*/  UMOV UR6, 0xbb18fb05 ;  /* 0xbb18fb0500067882 */ /* 0x000fe20000000000 */
[----:B------:R-:W-:Y:S02]  /*1ae0*/  UMOV UR7, 0x40af7040 ;  /* 0x40af704000077882 */ /* 0x000fe40000000000 */
[----:B------:R-:W-:Y:S01]  /*1af0*/  DFMA R8, R4, -UR6, -R12 ;  /* 0x8000000604087c2b */ /* 0x000fe2000800080c */
[----:B------:R-:W-:Y:S01]  /*1b00*/  UMOV UR6, 0xb81de7d0 ;  /* 0xb81de7d000067882 */ /* 0x000fe20000000000 */
[----:B------:R-:W0:Y:S01]  /*1b10*/  MUFU.RCP64H R13, R11 ;  /* 0x0000000b000d7308 */ /* 0x000e220000001800 */
[----:B------:R-:W-:Y:S01]  /*1b20*/  UMOV UR7, 0x41585a0d ;  /* 0x41585a0d00077882 */ /* 0x000fe20000000000 */
[----:B------:R-:W-:-:S04]  /*1b30*/  IMAD.MOV.U32 R12, RZ, RZ, 0x1 ;  /* 0x00000001ff0c7424 */ /* 0x000fc800078e00ff */
[----:B------:R-:W-:Y:S01]  /*1b40*/  DFMA R8, R4, R8, -UR6 ;  /* 0x8000000604087e2b */ /* 0x000fe20008000008 */
[----:B------:R-:W-:Y:S01]  /*1b50*/  UMOV UR6, 0x8ba94677 ;  /* 0x8ba9467700067882 */ /* 0x000fe20000000000 */
[----:B------:R-:W-:-:S06]  /*1b60*/  UMOV UR7, 0x418a992b ;  /* 0x418a992b00077882 */ /* 0x000fcc0000000000 */
[----:B------:R-:W-:Y:S01]  /*1b70*/  DFMA R8, R4, R8, -UR6 ;  /* 0x8000000604087e2b */ /* 0x000fe20008000008 */
[----:B------:R-:W-:Y:S01]  /*1b80*/  UMOV UR6, 0x6957cc20 ;  /* 0x6957cc2000067882 */ /* 0x000fe20000000000 */
[----:B------:R-:W-:Y:S01]  /*1b90*/  UMOV UR7, 0x41aac5cb ;  /* 0x41aac5cb00077882 */ /* 0x000fe20000000000 */
[----:B0-----:R-:W-:-:S05]  /*1ba0*/  DFMA R14, -R10, R12, 1 ;  /* 0x3ff000000a0e742b */ /* 0x001fca000000010c */
[----:B------:R-:W-:Y:S01]  /*1bb0*/  DFMA R8, R4, R8, -UR6 ;  /* 0x8000000604087e2b */ /* 0x000fe20008000008 */
[----:B------:R-:W-:Y:S01]  /*1bc0*/  UMOV UR6, 0x308774be ;  /* 0x308774be00067882 */ /* 0x000fe20000000000 */
[----:B------:R-:W-:Y:S01]  /*1bd0*/  UMOV UR7, 0x41bc0e2b ;  /* 0x41bc0e2b00077882 */ /* 0x000fe20000000000 */
[----:B------:R-:W-:-:S05]  /*1be0*/  DFMA R14, R14, R14, R14 ;  /* 0x0000000e0e0e722b */ /* 0x000fca000000000e */
[----:B------:R-:W-:Y:S01]  /*1bf0*/  DFMA R8, R4, R8, -UR6 ;  /* 0x8000000604087e2b */ /* 0x000fe20008000008 */
[----:B------:R-:W-:Y:S01]  /*1c00*/  UMOV UR6, 0xdcae7f67 ;  /* 0xdcae7f6700067882 */ /* 0x000fe20000000000 */
[----:B------:R-:W-:Y:S01]  /*1c10*/  UMOV UR7, 0x41c6ba13 ;  /* 0x41c6ba1300077882 */ /* 0x000fe20000000000 */
[----:B------:R-:W-:-:S05]  /*1c20*/  DFMA R14, R12, R14, R12 ;  /* 0x0000000e0c0e722b */ /* 0x000fca000000000c */
[----:B------:R-:W-:Y:S01]  /*1c30*/  DFMA R8, R4, R8, -UR6 ;  /* 0x8000000604087e2b */ /* 0x000fe20008000008 */
[----:B------:R-:W-:Y:S01]  /*1c40*/  UMOV UR6, 0x9c3d120c ;  /* 0x9c3d120c00067882 */ /* 0x000fe20000000000 */
[----:B------:R-:W-:Y:S01]  /*1c50*/  UMOV UR7, 0x41ccf33b ;  /* 0x41ccf33b00077882 */ /* 0x000fe20000000000 */
[----:B------:R-:W-:-:S05]  /*1c60*/  DFMA R16, -R10, R14, 1 ;  /* 0x3ff000000a10742b */ /* 0x000fca000000010e */
[----:B------:R-:W-:-:S03]  /*1c70*/  DFMA R12, R4, R8, -UR6 ;  /* 0x80000006040c7e2b */ /* 0x000fc60008000008 */
[----:B------:R-:W-:-:S07]  /*1c80*/  DFMA R16, R14, R16, R14 ;  /* 0x000000100e10722b */ /* 0x000fce000000000e */
[----:B------:R-:W-:Y:S01]  /*1c90*/  FSETP.GEU.AND P1, PT, |R13|, 6.5827683646048100446e-37, PT ;  /* 0x036000000d00780b */ /* 0x000fe20003f2e200 */
[----:B------:R-:W-:-:S08]  /*1ca0*/  DMUL R8, R12, R16 ;  /* 0x000000100c087228 */ /* 0x000fd00000000000 */
[----:B------:R-:W-:-:S08]  /*1cb0*/  DFMA R14, -R10, R8, R12 ;  /* 0x000000080a0e722b */ /* 0x000fd0000000010c */
[----:B------:R-:W-:-:S10]  /*1cc0*/  DFMA R8, R16, R14, R8 ;  /* 0x0000000e1008722b */ /* 0x000fd40000000008 */
[----:B------:R-:W-:-:S05]  /*1cd0*/  FFMA R2, RZ, R11, R9 ;  /* 0x0000000bff027223 */ /* 0x000fca0000000009 */
[----:B------:R-:W-:-:S13]  /*1ce0*/  FSETP.GT.AND P0, PT, |R2|, 1.469367938527859385e-39, PT ;  /* 0x001000000200780b */ /* 0x000fda0003f04200 */
[----:B------:R-:W-:Y:S05]  /*1cf0*/  @P0 BRA P1, `(.L_x_25) ;  /* 0x0000000000180947 */ /* 0x000fea0000800000 */
[----:B------:R-:W-:Y:S01]  /*1d00*/  IMAD.MOV.U32 R2, RZ, RZ, R12 ;  /* 0x000000ffff027224 */ /* 0x000fe200078e000c */
[----:B------:R-:W-:Y:S01]  /*1d10*/  MOV R19, R13 ;  /* 0x0000000d00137202 */ /* 0x000fe20000000f00 */
[----:B------:R-:W-:Y:S01]  /*1d20*/  IMAD.MOV.U32 R8, RZ, RZ, R10 ;  /* 0x000000ffff087224 */ /* 0x000fe200078e000a */
[----:B------:R-:W-:Y:S01]  /*1d30*/  MOV R28, 0x1d60 ;  /* 0x00001d60001c7802 */ /* 0x000fe20000000f00 */
[----:B------:R-:W-:-:S07]  /*1d40*/  IMAD.MOV.U32 R9, RZ, RZ, R11 ;  /* 0x000000ffff097224 */ /* 0x000fce00078e000b */
[----:B------:R-:W-:Y:S05]  /*1d50*/  CALL.REL.NOINC `($__internal_0_$__cuda_sm20_div_rn_f64_full) ;  /* 0xffffffec00b07944 */ /* 0x000fea0003c3ffff */
.L_x_25:
[----:B------:R-:W-:Y:S05]  /*1d60*/  BSYNC.RECONVERGENT B3 ;  /* 0x0000000000037941 */ /* 0x000fea0003800200 */
.L_x_24:
[----:B------:R-:W-:Y:S01]  /*1d70*/  DADD R4, R4, R8 ;  /* 0x0000000004047229 */ /* 0x000fe20000000008 */
[----:B------:R-:W-:Y:S10]  /*1d80*/  BRA `(.L_x_23) ;  /* 0x0000001000107947 */ /* 0x000ff40003800000 */
.L_x_18:
[----:B------:R-:W-:-:S13]  /*1d90*/  ISETP.GE.AND P0, PT, R7, 0x3ff80000, PT ;  /* 0x3ff800000700780c */ /* 0x000fda0003f06270 */
[----:B------:R-:W-:Y:S05]  /*1da0*/  @!P0 BRA `(.L_x_26) ;  /* 0x0000000000f88947 */ /* 0x000fea0003800000 */
[----:B------:R-:W-:Y:S01]  /*1db0*/  DADD R4, R6, -2 ;  /* 0xc000000006047429 */ /* 0x000fe20000000000 */
[----:B------:R-:W-:Y:S01]  /*1dc0*/  IMAD.MOV.U32 R8, RZ, RZ, -0x2873f11e ;  /* 0xd78c0ee2ff087424 */ /* 0x000fe200078e00ff */
[----:B------:R-:W-:Y:S01]  /*1dd0*/  UMOV UR6, 0x124338b3 ;  /* 0x124338b300067882 */ /* 0x000fe20000000000 */
[----:B------:R-:W-:Y:S01]  /*1de0*/  IMAD.MOV.U32 R9, RZ, RZ, 0x3e71fa71 ;  /* 0x3e71fa71ff097424 */ /* 0x000fe200078e00ff */
[----:B------:R-:W-:-:S05]  /*1df0*/  UMOV UR7, 0x3e452636 ;  /* 0x3e45263600077882 */ /* 0x000fca0000000000 */
[----:B------:R-:W-:Y:S01]  /*1e00*/  DFMA R8, R4, UR6, -R8 ;  /* 0x0000000604087c2b */ /* 0x000fe20008000808 */
        /* <DEDUP_REMOVED lines=53> */
[----:B------:R-:W-:-:S08]  /*2160*/  DFMA R8, R4, R8, UR6 ;  /* 0x0000000604087e2b */ /* 0x000fd00008000008 */
[----:B------:R-:W-:Y:S01]  /*2170*/  DMUL R4, R4, R8 ;  /* 0x0000000804047228 */ /* 0x000fe20000000000 */
[----:B------:R-:W-:Y:S10]  /*2180*/  BRA `(.L_x_23) ;  /* 0x0000000c00107947 */ /* 0x000ff40003800000 */
.L_x_26:
[----:B------:R-:W-:-:S13]  /*2190*/  ISETP.GE.AND P0, PT, R7, 0x3fe66666, PT ;  /* 0x3fe666660700780c */ /* 0x000fda0003f06270 */
[----:B------:R-:W-:Y:S05]  /*21a0*/  @!P0 BRA `(.L_x_27) ;  /* 0x0000000400108947 */ /* 0x000fea0003800000 */
[----:B------:R-:W-:Y:S01]  /*21b0*/  DADD R4, -R6, 1 ;  /* 0x3ff0000006047429 */ /* 0x000fe20000000100 */
[----:B------:R-:W-:Y:S01]  /*21c0*/  IMAD.MOV.U32 R8, RZ, RZ, 0x4359eb88 ;  /* 0x4359eb88ff087424 */ /* 0x000fe200078e00ff */
[----:B------:R-:W-:Y:S01]  /*21d0*/  UMOV UR6, 0x2a4c4310 ;  /* 0x2a4c431000067882 */ /* 0x000fe20000000000 */
[----:B------:R-:W-:Y:S01]  /*21e0*/  IMAD.MOV.U32 R9, RZ, RZ, 0x3fa3eb50 ;  /* 0x3fa3eb50ff097424 */ /* 0x000fe200078e00ff */
[----:B------:R-:W-:-:S05]  /*21f0*/  UMOV UR7, 0x3f881f6d ;  /* 0x3f881f6d00077882 */ /* 0x000fca0000000000 */
[----:B------:R-:W-:Y:S01]  /*2200*/  DFMA R8, R4, UR6, R8 ;  /* 0x0000000604087c2b */ /* 0x000fe20008000008 */
        /* <DEDUP_REMOVED lines=62> */
.L_x_27:
[----:B------:R-:W-:Y:S01]  /*25f0*/  IMAD.MOV.U32 R4, RZ, RZ, -0x14f9da18 ;  /* 0xeb0625e8ff047424 */ /* 0x000fe200078e00ff */
[----:B------:R-:W-:Y:S01]  /*2600*/  UMOV UR6, 0x8bfe6590 ;  /* 0x8bfe659000067882 */ /* 0x000fe20000000000 */
[----:B------:R-:W-:Y:S01]  /*2610*/  IMAD.MOV.U32 R5, RZ, RZ, 0x3ea7b77c ;  /* 0x3ea7b77cff057424 */ /* 0x000fe200078e00ff */
[----:B------:R-:W-:-:S05]  /*2620*/  UMOV UR7, 0x3e784498 ;  /* 0x3e78449800077882 */ /* 0x000fca0000000000 */
[----:B------:R-:W-:Y:S01]  /*2630*/  DFMA R4, R6, -UR6, R4 ;  /* 0x8000000606047c2b */ /* 0x000fe20008000004 */
        /* <DEDUP_REMOVED lines=35> */
[----:B------:R-:W-:-:S08]  /*2870*/  DFMA R4, R6, R4, UR6 ;  /* 0x0000000606047e2b */ /* 0x000fd00008000004 */
[----:B------:R-:W-:-:S08]  /*2880*/  DMUL R4, R6, R4 ;  /* 0x0000000406047228 */ /* 0x000fd00000000000 */
[----:B------:R-:W-:-:S10]  /*2890*/  DFMA R4, R6, R4, R6 ;  /* 0x000000040604722b */ /* 0x000fd40000000006 */
[----:B------:R-:W-:Y:S01]  /*28a0*/  ISETP.GT.AND P0, PT, R5, 0xfffff, PT ;  /* 0x000fffff0500780c */ /* 0x000fe20003f04270 */
[----:B------:R-:W-:Y:S01]  /*28b0*/  IMAD.MOV.U32 R8, RZ, RZ, R4 ;  /* 0x000000ffff087224 */ /* 0x000fe200078e0004 */
[----:B------:R-:W-:-:S11]  /*28c0*/  MOV R9, R5 ;  /* 0x0000000500097202 */ /* 0x000fd60000000f00 */
[----:B------:R-:W-:-:S10]  /*28d0*/  @!P0 DMUL R8, R8, 1.80143985094819840000e+16 ;  /* 0x4350000008088828 */ /* 0x000fd40000000000 */
[----:B------:R-:W-:Y:S02]  /*28e0*/  @!P0 IMAD.MOV.U32 R5, RZ, RZ, R9 ;  /* 0x000000ffff058224 */ /* 0x000fe400078e0009 */
[----:B------:R-:W-:Y:S02]  /*28f0*/  @!P0 IMAD.MOV.U32 R4, RZ, RZ, R8 ;  /* 0x000000ffff048224 */ /* 0x000fe400078e0008 */
[----:B------:R-:W-:-:S05]  /*2900*/  VIADD R2, R5, 0xffffffff ;  /* 0xffffffff05027836 */ /* 0x000fca0000000000 */
[----:B------:R-:W-:Y:S01]  /*2910*/  ISETP.GT.U32.AND P1, PT, R2, 0x7feffffe, PT ;  /* 0x7feffffe0200780c */ /* 0x000fe20003f24070 */
[----:B------:R-:W-:Y:S02]  /*2920*/  IMAD.MOV.U32 R2, RZ, RZ, -0x3ff ;  /* 0xfffffc01ff027424 */ /* 0x000fe400078e00ff */
[----:B------:R-:W-:-:S10]  /*2930*/  @!P0 IMAD.MOV.U32 R2, RZ, RZ, -0x435 ;  /* 0xfffffbcbff028424 */ /* 0x000fd400078e00ff */
[----:B------:R-:W-:Y:S05]  /*2940*/  @P1 BRA `(.L_x_28) ;  /* 0x0000000400041947 */ /* 0x000fea0003800000 */
[----:B------:R-:W-:Y:S01]  /*2950*/  LOP3.LUT R8, R5, 0xfffff, RZ, 0xc0, !PT ;  /* 0x000fffff05087812 */ /* 0x000fe200078ec0ff */
[----:B------:R-:W-:Y:S01]  /*2960*/  IMAD.MOV.U32 R10, RZ, RZ, RZ ;  /* 0x000000ffff0a7224 */ /* 0x000fe200078e00ff */
[----:B------:R-:W-:Y:S01]  /*2970*/  MOV R18, 0x8b7a8b04 ;  /* 0x8b7a8b0400127802 */ /* 0x000fe20000000f00 */
[----:B------:R-:W-:Y:S01]  /*2980*/  IMAD.MOV.U32 R19, RZ, RZ, 0x3ed0ee25 ;  /* 0x3ed0ee25ff137424 */ /* 0x000fe200078e00ff */
[----:B------:R-:W-:Y:S01]  /*2990*/  LOP3.LUT R9, R8, 0x3ff00000, RZ, 0xfc, !PT ;  /* 0x3ff0000008097812 */ /* 0x000fe200078efcff */
[----:B------:R-:W-:Y:S01]  /*29a0*/  IMAD.MOV.U32 R8, RZ, RZ, R4 ;  /* 0x000000ffff087224 */ /* 0x000fe200078e0004 */
[----:B------:R-:W-:Y:S01]  /*29b0*/  UMOV UR6, 0x3ae80f1e ;  /* 0x3ae80f1e00067882 */ /* 0x000fe20000000000 */
[----:B------:R-:W-:Y:S01]  /*29c0*/  UMOV UR7, 0x3eb1380b ;  /* 0x3eb1380b00077882 */ /* 0x000fe20000000000 */
[----:B------:R-:W-:Y:S01]  /*29d0*/  ISETP.GE.U32.AND P0, PT, R9, 0x3ff6a09f, PT ;  /* 0x3ff6a09f0900780c */ /* 0x000fe20003f06070 */
[----:B------:R-:W-:Y:S01]  /*29e0*/  IMAD.MOV.U32 R23, RZ, RZ, 0x43300000 ;  /* 0x43300000ff177424 */ /* 0x000fe200078e00ff */
[----:B------:R-:W-:Y:S01]  /*29f0*/  LEA.HI R2, R5, R2, RZ, 0xc ;  /* 0x0000000205027211 */ /* 0x000fe200078f60ff */
[----:B------:R-:W-:Y:S01]  /*2a00*/  UMOV UR8, 0x80000000 ;  /* 0x8000000000087882 */ /* 0x000fe20000000000 */
[----:B------:R-:W-:-:S09]  /*2a10*/  UMOV UR9, 0x43300000 ;  /* 0x4330000000097882 */ /* 0x000fd20000000000 */
        /* <DEDUP_REMOVED lines=52> */
.L_x_28:
[----:B------:R-:W-:Y:S01]  /*2d60*/  IMAD.MOV.U32 R4, RZ, RZ, 0x0 ;  /* 0x00000000ff047424 */ /* 0x000fe200078e00ff */
[----:B------:R-:W-:Y:S01]  /*2d70*/  LOP3.LUT P0, RZ, R9, 0x7fffffff, RZ, 0xc0, !PT ;  /* 0x7fffffff09ff7812 */ /* 0x000fe2000780c0ff */
[----:B------:R-:W-:-:S06]  /*2d80*/  IMAD.MOV.U32 R5, RZ, RZ, 0x7ff00000 ;  /* 0x7ff00000ff057424 */ /* 0x000fcc00078e00ff */
[----:B------:R-:W-:-:S10]  /*2d90*/  DFMA R4, R8, R4, +INF ;  /* 0x7ff000000804742b */ /* 0x000fd40000000004 */
[----:B------:R-:W-:Y:S02]  /*2da0*/  FSEL R4, R4, RZ, P0 ;  /* 0x000000ff04047208 */ /* 0x000fe40000000000 */
[----:B------:R-:W-:-:S07]  /*2db0*/  FSEL R5, R5, -QNAN , P0 ;  /* 0xfff0000005057808 */ /* 0x000fce0000000000 */
.L_x_29:
[----:B------:R-:W-:-:S11]  /*2dc0*/  DADD R4, -RZ, -R4 ;  /* 0x00000000ff047229 */ /* 0x000fd60000000904 */
.L_x_23:
[----:B------:R-:W-:Y:S05]  /*2dd0*/  BSYNC.RECONVERGENT B2 ;  /* 0x0000000000027941 */ /* 0x000fea0003800200 */
.L_x_17:
[----:B------:R-:W-:Y:S02]  /*2de0*/  IMAD.MOV.U32 R2, RZ, RZ, R3 ;  /* 0x000000ffff027224 */ /* 0x000fe400078e0003 */
[----:B------:R-:W-:-:S04]  /*2df0*/  IMAD.MOV.U32 R3, RZ, RZ, 0x0 ;  /* 0x00000000ff037424 */ /* 0x000fc800078e00ff */
[----:B------:R-:W-:Y:S05]  /*2e00*/  RET.REL.NODEC R2 `(_Z10vec_lgammaPdS_j) ;  /* 0xffffffd0027c7950 */ /* 0x000fea0003c3ffff */
.L_x_30:
        /* <DEDUP_REMOVED lines=15> */
.L_x_32:


//--------------------- .nv.global.init           --------------------------
	.section	.nv.global.init,"aw",@progbits
	.align	16
.nv.global.init:
	.type		__cudart_sin_cos_coeffs,@object
	.size		__cudart_sin_cos_coeffs,(.L_0 - __cudart_sin_cos_coeffs)
__cudart_sin_cos_coeffs:
        /*0000*/ 	.byte	0x46, 0xd2, 0xb0, 0x2c, 0xf1, 0xe5, 0x5a, 0xbe, 0x92, 0xe3, 0xac, 0x69, 0xe3, 0x1d, 0xc7, 0x3e
        /*0010*/ 	.byte	0xa1, 0x62, 0xdb, 0x19, 0xa0, 0x01, 0x2a, 0xbf, 0x18, 0x08, 0x11, 0x11, 0x11, 0x11, 0x81, 0x3f
        /*0020*/ 	.byte	0x54, 0x55, 0x55, 0x55, 0x55, 0x55, 0xc5, 0xbf, 0x00, 0x00, 0x00, 0x00, 0x00, 0x00, 0x00, 0x00
        /*0030*/ 	.byte	0x00, 0x00, 0x00, 0x00, 0x00, 0x00, 0x00, 0x00, 0x64, 0x81, 0xfd, 0x20, 0x83, 0xff, 0xa8, 0xbd
        /*0040*/ 	.byte	0x28, 0x85, 0xef, 0xc1, 0xa7, 0xee, 0x21, 0x3e, 0xd9, 0xe6, 0x06, 0x8e, 0x4f, 0x7e, 0x92, 0xbe
        /*0050*/ 	.byte	0xe9, 0xbc, 0xdd, 0x19, 0xa0, 0x01, 0xfa, 0x3e, 0x47, 0x5d, 0xc1, 0x16, 0x6c, 0xc1, 0x56, 0xbf
        /*0060*/ 	.byte	0x51, 0x55, 0x55, 0x55, 0x55, 0x55, 0xa5, 0x3f, 0x00, 0x00, 0x00, 0x00, 0x00, 0x00, 0xe0, 0xbf
        /*0070*/ 	.byte	0x00, 0x00, 0x00, 0x00, 0x00, 0x00, 0xf0, 0x3f, 0x00, 0x00, 0x00, 0x00, 0x00, 0x00, 0x00, 0x00
.L_0:


//--------------------- .nv.shared.reserved.0     --------------------------
	.section	.nv.shared.reserved.0,"aw",@nobits
	.weak		__nv_reservedSMEM_offset_0_alias
	.size		__nv_reservedSMEM_offset_0_alias, 0, 64
	.other		__nv_reservedSMEM_offset_0_alias,@"STO_CUDA_RESERVED_SHARED STV_DEFAULT"
__nv_reservedSMEM_offset_0_alias:
	.zero		0
	.zero		64


//--------------------- .nv.constant0._Z7vec_subPdS_S_j --------------------------
	.section	.nv.constant0._Z7vec_subPdS_S_j,"a",@progbits
	.sectionflags	@""
	.align	4
.nv.constant0._Z7vec_subPdS_S_j:
	.zero		924


//--------------------- .nv.constant0._Z7vec_addPdS_S_j --------------------------
	.section	.nv.constant0._Z7vec_addPdS_S_j,"a",@progbits
	.sectionflags	@""
	.align	4
.nv.constant0._Z7vec_addPdS_S_j:
	.zero		924


//--------------------- .nv.constant0._Z10vec_lgammaPdS_j --------------------------
	.section	.nv.constant0._Z10vec_lgammaPdS_j,"a",@progbits
	.sectionflags	@""
	.align	4
.nv.constant0._Z10vec_lgammaPdS_j:
	.zero		916


//--------------------- SYMBOLS --------------------------

	.type		.nv.reservedSmem.offset0,@object
	.size		.nv.reservedSmem.offset0,0x4
